//
// Generated by NVIDIA NVVM Compiler
//
// Compiler Build ID: CL-36424714
// Cuda compilation tools, release 13.0, V13.0.88
// Based on NVVM 20.0.0
//

.version 9.0
.target sm_100
.address_size 64

	// .globl	_Z19divideByPivotKernelPdiiidi

.visible .entry _Z19divideByPivotKernelPdiiidi(
	.param .u64 .ptr .align 1 _Z19divideByPivotKernelPdiiidi_param_0,
	.param .u32 _Z19divideByPivotKernelPdiiidi_param_1,
	.param .u32 _Z19divideByPivotKernelPdiiidi_param_2,
	.param .u32 _Z19divideByPivotKernelPdiiidi_param_3,
	.param .f64 _Z19divideByPivotKernelPdiiidi_param_4,
	.param .u32 _Z19divideByPivotKernelPdiiidi_param_5
)
{
	.reg .pred 	%p<2>;
	.reg .b32 	%r<9>;
	.reg .b64 	%rd<7>;
	.reg .b64 	%fd<4>;

	ld.param.u64 	%rd1, [_Z19divideByPivotKernelPdiiidi_param_0];
	ld.param.u32 	%r2, [_Z19divideByPivotKernelPdiiidi_param_1];
	ld.param.u32 	%r3, [_Z19divideByPivotKernelPdiiidi_param_2];
	ld.param.f64 	%fd1, [_Z19divideByPivotKernelPdiiidi_param_4];
	ld.param.u32 	%r4, [_Z19divideByPivotKernelPdiiidi_param_5];
	mov.u32 	%r5, %ctaid.x;
	mov.u32 	%r6, %ntid.x;
	mov.u32 	%r7, %tid.x;
	mad.lo.s32 	%r1, %r5, %r6, %r7;
	setp.ge.s32 	%p1, %r1, %r4;
	@%p1 bra 	$L__BB0_2;
	cvta.to.global.u64 	%rd2, %rd1;
	mul.lo.s32 	%r8, %r3, %r2;
	cvt.s64.s32 	%rd3, %r8;
	add.s64 	%rd4, %rd2, %rd3;
	mul.wide.s32 	%rd5, %r1, 8;
	add.s64 	%rd6, %rd4, %rd5;
	ld.global.f64 	%fd2, [%rd6];
	div.rn.f64 	%fd3, %fd2, %fd1;
	st.global.f64 	[%rd6], %fd3;
$L__BB0_2:
	ret;

}
	// .globl	_Z29computeNewValuesForRowsKernelPdiiiii
.visible .entry _Z29computeNewValuesForRowsKernelPdiiiii(
	.param .u64 .ptr .align 1 _Z29computeNewValuesForRowsKernelPdiiiii_param_0,
	.param .u32 _Z29computeNewValuesForRowsKernelPdiiiii_param_1,
	.param .u32 _Z29computeNewValuesForRowsKernelPdiiiii_param_2,
	.param .u32 _Z29computeNewValuesForRowsKernelPdiiiii_param_3,
	.param .u32 _Z29computeNewValuesForRowsKernelPdiiiii_param_4,
	.param .u32 _Z29computeNewValuesForRowsKernelPdiiiii_param_5
)
{
	.reg .pred 	%p<6>;
	.reg .b32 	%r<15>;
	.reg .b64 	%rd<13>;
	.reg .b64 	%fd<8>;

	ld.param.u64 	%rd1, [_Z29computeNewValuesForRowsKernelPdiiiii_param_0];
	ld.param.u32 	%r3, [_Z29computeNewValuesForRowsKernelPdiiiii_param_1];
	ld.param.u32 	%r4, [_Z29computeNewValuesForRowsKernelPdiiiii_param_2];
	ld.param.u32 	%r5, [_Z29computeNewValuesForRowsKernelPdiiiii_param_3];
	ld.param.u32 	%r6, [_Z29computeNewValuesForRowsKernelPdiiiii_param_4];
	ld.param.u32 	%r7, [_Z29computeNewValuesForRowsKernelPdiiiii_param_5];
	mov.u32 	%r8, %ctaid.x;
	mov.u32 	%r9, %ntid.x;
	mov.u32 	%r10, %tid.x;
	mad.lo.s32 	%r11, %r8, %r9, %r10;
	div.s32 	%r1, %r11, %r6;
	mul.lo.s32 	%r12, %r1, %r6;
	sub.s32 	%r2, %r11, %r12;
	setp.eq.s32 	%p1, %r4, %r1;
	setp.ge.s32 	%p2, %r11, %r7;
	setp.eq.s32 	%p3, %r2, %r5;
	or.pred  	%p4, %p1, %p3;
	or.pred  	%p5, %p4, %p2;
	@%p5 bra 	$L__BB1_2;
	cvta.to.global.u64 	%rd2, %rd1;
	mul.lo.s32 	%r13, %r1, %r3;
	cvt.s64.s32 	%rd3, %r13;
	add.s64 	%rd4, %rd2, %rd3;
	mul.lo.s32 	%r14, %r4, %r3;
	cvt.s64.s32 	%rd5, %r14;
	add.s64 	%rd6, %rd2, %rd5;
	mul.wide.s32 	%rd7, %r5, 8;
	add.s64 	%rd8, %rd4, %rd7;
	ld.global.f64 	%fd1, [%rd8];
	mul.wide.s32 	%rd9, %r2, 8;
	add.s64 	%rd10, %rd4, %rd9;
	ld.global.f64 	%fd2, [%rd10];
	add.s64 	%rd11, %rd6, %rd7;
	ld.global.f64 	%fd3, [%rd11];
	mul.f64 	%fd4, %fd2, %fd3;
	add.s64 	%rd12, %rd6, %rd9;
	ld.global.f64 	%fd5, [%rd12];
	mul.f64 	%fd6, %fd1, %fd5;
	sub.f64 	%fd7, %fd4, %fd6;
	st.global.f64 	[%rd10], %fd7;
$L__BB1_2:
	ret;

}
	// .globl	_Z36computeNewValuesForRowsInPivotColumnPdiiii
.visible .entry _Z36computeNewValuesForRowsInPivotColumnPdiiii(
	.param .u64 .ptr .align 1 _Z36computeNewValuesForRowsInPivotColumnPdiiii_param_0,
	.param .u32 _Z36computeNewValuesForRowsInPivotColumnPdiiii_param_1,
	.param .u32 _Z36computeNewValuesForRowsInPivotColumnPdiiii_param_2,
	.param .u32 _Z36computeNewValuesForRowsInPivotColumnPdiiii_param_3,
	.param .u32 _Z36computeNewValuesForRowsInPivotColumnPdiiii_param_4
)
{
	.reg .pred 	%p<4>;
	.reg .b32 	%r<10>;
	.reg .b64 	%rd<8>;

	ld.param.u64 	%rd1, [_Z36computeNewValuesForRowsInPivotColumnPdiiii_param_0];
	ld.param.u32 	%r2, [_Z36computeNewValuesForRowsInPivotColumnPdiiii_param_1];
	ld.param.u32 	%r3, [_Z36computeNewValuesForRowsInPivotColumnPdiiii_param_2];
	ld.param.u32 	%r4, [_Z36computeNewValuesForRowsInPivotColumnPdiiii_param_3];
	ld.param.u32 	%r5, [_Z36computeNewValuesForRowsInPivotColumnPdiiii_param_4];
	mov.u32 	%r6, %ctaid.x;
	mov.u32 	%r7, %ntid.x;
	mov.u32 	%r8, %tid.x;
	mad.lo.s32 	%r1, %r6, %r7, %r8;
	setp.ge.s32 	%p1, %r1, %r5;
	setp.eq.s32 	%p2, %r1, %r4;
	or.pred  	%p3, %p2, %p1;
	@%p3 bra 	$L__BB2_2;
	cvta.to.global.u64 	%rd2, %rd1;
	mul.lo.s32 	%r9, %r2, %r1;
	cvt.s64.s32 	%rd3, %r9;
	add.s64 	%rd4, %rd2, %rd3;
	mul.wide.s32 	%rd5, %r3, 8;
	add.s64 	%rd6, %rd4, %rd5;
	mov.b64 	%rd7, 0;
	st.global.u64 	[%rd6], %rd7;
$L__BB2_2:
	ret;

}
	// .globl	_Z14findPivotIndexPdP7Elementiiiii
.visible .entry _Z14findPivotIndexPdP7Elementiiiii(
	.param .u64 .ptr .align 1 _Z14findPivotIndexPdP7Elementiiiii_param_0,
	.param .u64 .ptr .align 1 _Z14findPivotIndexPdP7Elementiiiii_param_1,
	.param .u32 _Z14findPivotIndexPdP7Elementiiiii_param_2,
	.param .u32 _Z14findPivotIndexPdP7Elementiiiii_param_3,
	.param .u32 _Z14findPivotIndexPdP7Elementiiiii_param_4,
	.param .u32 _Z14findPivotIndexPdP7Elementiiiii_param_5,
	.param .u32 _Z14findPivotIndexPdP7Elementiiiii_param_6
)
{
	.reg .pred 	%p<42>;
	.reg .b32 	%r<105>;
	.reg .b64 	%rd<19>;
	.reg .b64 	%fd<62>;

	ld.param.u64 	%rd5, [_Z14findPivotIndexPdP7Elementiiiii_param_0];
	ld.param.u64 	%rd4, [_Z14findPivotIndexPdP7Elementiiiii_param_1];
	ld.param.u32 	%r49, [_Z14findPivotIndexPdP7Elementiiiii_param_2];
	ld.param.u32 	%r53, [_Z14findPivotIndexPdP7Elementiiiii_param_3];
	ld.param.u32 	%r50, [_Z14findPivotIndexPdP7Elementiiiii_param_4];
	ld.param.u32 	%r51, [_Z14findPivotIndexPdP7Elementiiiii_param_5];
	ld.param.u32 	%r52, [_Z14findPivotIndexPdP7Elementiiiii_param_6];
	cvta.to.global.u64 	%rd1, %rd5;
	mov.u32 	%r54, %ctaid.x;
	mov.u32 	%r55, %ntid.x;
	mov.u32 	%r56, %tid.x;
	mad.lo.s32 	%r1, %r54, %r55, %r56;
	setp.ge.s32 	%p1, %r1, %r53;
	@%p1 bra 	$L__BB3_16;
	mul.lo.s32 	%r2, %r50, %r1;
	add.s32 	%r57, %r2, %r50;
	min.s32 	%r3, %r57, %r49;
	add.s32 	%r58, %r3, -1;
	mul.wide.s32 	%rd6, %r2, 8;
	add.s64 	%rd7, %rd1, %rd6;
	ld.global.f64 	%fd61, [%rd7];
	setp.ge.s32 	%p2, %r2, %r58;
	mov.u32 	%r104, %r2;
	@%p2 bra 	$L__BB3_15;
	setp.ne.s32 	%p3, %r51, 0;
	@%p3 bra 	$L__BB3_9;
	not.b32 	%r72, %r2;
	add.s32 	%r73, %r3, %r72;
	and.b32  	%r4, %r73, 3;
	setp.eq.s32 	%p23, %r4, 0;
	mov.u32 	%r88, %r2;
	mov.u32 	%r104, %r2;
	@%p23 bra 	$L__BB3_6;
	add.s64 	%rd2, %rd1, 8;
	add.s32 	%r85, %r2, 1;
	neg.s32 	%r84, %r4;
	mov.u32 	%r86, %r2;
	mov.u32 	%r104, %r2;
$L__BB3_5:
	.pragma "nounroll";
	mov.u32 	%r88, %r85;
	mul.wide.s32 	%rd12, %r86, 8;
	add.s64 	%rd13, %rd2, %rd12;
	add.s32 	%r86, %r86, 1;
	ld.global.f64 	%fd35, [%rd13];
	setp.gt.f64 	%p24, %fd35, %fd61;
	sub.f64 	%fd36, %fd35, %fd61;
	abs.f64 	%fd37, %fd36;
	setp.geu.f64 	%p25, %fd37, 0d3EE4F8B588E368F1;
	and.pred  	%p26, %p24, %p25;
	selp.f64 	%fd61, %fd35, %fd61, %p26;
	selp.b32 	%r104, %r88, %r104, %p26;
	add.s32 	%r85, %r88, 1;
	add.s32 	%r84, %r84, 1;
	setp.ne.s32 	%p27, %r84, 0;
	@%p27 bra 	$L__BB3_5;
$L__BB3_6:
	sub.s32 	%r74, %r3, %r2;
	add.s32 	%r75, %r74, -2;
	setp.lt.u32 	%p28, %r75, 3;
	@%p28 bra 	$L__BB3_15;
	sub.s32 	%r92, %r88, %r3;
	add.s32 	%r91, %r88, 2;
$L__BB3_8:
	add.s32 	%r76, %r91, -2;
	add.s32 	%r77, %r91, -1;
	mul.wide.s32 	%rd14, %r76, 8;
	add.s64 	%rd15, %rd1, %rd14;
	ld.global.f64 	%fd38, [%rd15+8];
	setp.gt.f64 	%p29, %fd38, %fd61;
	sub.f64 	%fd39, %fd38, %fd61;
	abs.f64 	%fd40, %fd39;
	setp.geu.f64 	%p30, %fd40, 0d3EE4F8B588E368F1;
	and.pred  	%p31, %p29, %p30;
	selp.f64 	%fd41, %fd38, %fd61, %p31;
	selp.b32 	%r78, %r77, %r104, %p31;
	add.s32 	%r79, %r91, 2;
	ld.global.f64 	%fd42, [%rd15+16];
	setp.gt.f64 	%p32, %fd42, %fd41;
	sub.f64 	%fd43, %fd42, %fd41;
	abs.f64 	%fd44, %fd43;
	setp.geu.f64 	%p33, %fd44, 0d3EE4F8B588E368F1;
	and.pred  	%p34, %p32, %p33;
	selp.f64 	%fd45, %fd42, %fd41, %p34;
	selp.b32 	%r80, %r91, %r78, %p34;
	add.s32 	%r81, %r91, 1;
	ld.global.f64 	%fd46, [%rd15+24];
	setp.gt.f64 	%p35, %fd46, %fd45;
	sub.f64 	%fd47, %fd46, %fd45;
	abs.f64 	%fd48, %fd47;
	setp.geu.f64 	%p36, %fd48, 0d3EE4F8B588E368F1;
	and.pred  	%p37, %p35, %p36;
	selp.f64 	%fd49, %fd46, %fd45, %p37;
	selp.b32 	%r82, %r81, %r80, %p37;
	ld.global.f64 	%fd50, [%rd15+32];
	setp.gt.f64 	%p38, %fd50, %fd49;
	sub.f64 	%fd51, %fd50, %fd49;
	abs.f64 	%fd52, %fd51;
	setp.geu.f64 	%p39, %fd52, 0d3EE4F8B588E368F1;
	and.pred  	%p40, %p38, %p39;
	selp.f64 	%fd61, %fd50, %fd49, %p40;
	selp.b32 	%r104, %r79, %r82, %p40;
	add.s32 	%r92, %r92, 4;
	add.s32 	%r91, %r91, 4;
	setp.eq.s32 	%p41, %r92, -1;
	@%p41 bra 	$L__BB3_15;
	bra.uni 	$L__BB3_8;
$L__BB3_9:
	not.b32 	%r60, %r2;
	add.s32 	%r61, %r3, %r60;
	and.b32  	%r26, %r61, 3;
	setp.eq.s32 	%p4, %r26, 0;
	mov.u32 	%r98, %r2;
	mov.u32 	%r104, %r2;
	@%p4 bra 	$L__BB3_12;
	add.s64 	%rd3, %rd1, 8;
	add.s32 	%r95, %r2, 1;
	neg.s32 	%r94, %r26;
	mov.u32 	%r96, %r2;
	mov.u32 	%r104, %r2;
$L__BB3_11:
	.pragma "nounroll";
	mov.u32 	%r98, %r95;
	mul.wide.s32 	%rd8, %r96, 8;
	add.s64 	%rd9, %rd3, %rd8;
	add.s32 	%r96, %r96, 1;
	ld.global.f64 	%fd16, [%rd9];
	setp.lt.f64 	%p5, %fd16, %fd61;
	sub.f64 	%fd17, %fd16, %fd61;
	abs.f64 	%fd18, %fd17;
	setp.geu.f64 	%p6, %fd18, 0d3EE4F8B588E368F1;
	and.pred  	%p7, %p5, %p6;
	selp.f64 	%fd61, %fd16, %fd61, %p7;
	selp.b32 	%r104, %r98, %r104, %p7;
	add.s32 	%r95, %r98, 1;
	add.s32 	%r94, %r94, 1;
	setp.ne.s32 	%p8, %r94, 0;
	@%p8 bra 	$L__BB3_11;
$L__BB3_12:
	sub.s32 	%r62, %r3, %r2;
	add.s32 	%r63, %r62, -2;
	setp.lt.u32 	%p9, %r63, 3;
	@%p9 bra 	$L__BB3_15;
	sub.s32 	%r102, %r98, %r3;
	add.s32 	%r101, %r98, 2;
$L__BB3_14:
	add.s32 	%r64, %r101, -2;
	add.s32 	%r65, %r101, -1;
	mul.wide.s32 	%rd10, %r64, 8;
	add.s64 	%rd11, %rd1, %rd10;
	ld.global.f64 	%fd19, [%rd11+8];
	setp.lt.f64 	%p10, %fd19, %fd61;
	sub.f64 	%fd20, %fd19, %fd61;
	abs.f64 	%fd21, %fd20;
	setp.geu.f64 	%p11, %fd21, 0d3EE4F8B588E368F1;
	and.pred  	%p12, %p10, %p11;
	selp.f64 	%fd22, %fd19, %fd61, %p12;
	selp.b32 	%r66, %r65, %r104, %p12;
	add.s32 	%r67, %r101, 2;
	ld.global.f64 	%fd23, [%rd11+16];
	setp.lt.f64 	%p13, %fd23, %fd22;
	sub.f64 	%fd24, %fd23, %fd22;
	abs.f64 	%fd25, %fd24;
	setp.geu.f64 	%p14, %fd25, 0d3EE4F8B588E368F1;
	and.pred  	%p15, %p13, %p14;
	selp.f64 	%fd26, %fd23, %fd22, %p15;
	selp.b32 	%r68, %r101, %r66, %p15;
	add.s32 	%r69, %r101, 1;
	ld.global.f64 	%fd27, [%rd11+24];
	setp.lt.f64 	%p16, %fd27, %fd26;
	sub.f64 	%fd28, %fd27, %fd26;
	abs.f64 	%fd29, %fd28;
	setp.geu.f64 	%p17, %fd29, 0d3EE4F8B588E368F1;
	and.pred  	%p18, %p16, %p17;
	selp.f64 	%fd30, %fd27, %fd26, %p18;
	selp.b32 	%r70, %r69, %r68, %p18;
	ld.global.f64 	%fd31, [%rd11+32];
	setp.lt.f64 	%p19, %fd31, %fd30;
	sub.f64 	%fd32, %fd31, %fd30;
	abs.f64 	%fd33, %fd32;
	setp.geu.f64 	%p20, %fd33, 0d3EE4F8B588E368F1;
	and.pred  	%p21, %p19, %p20;
	selp.f64 	%fd61, %fd31, %fd30, %p21;
	selp.b32 	%r104, %r67, %r70, %p21;
	add.s32 	%r102, %r102, 4;
	add.s32 	%r101, %r101, 4;
	setp.ne.s32 	%p22, %r102, -1;
	@%p22 bra 	$L__BB3_14;
$L__BB3_15:
	cvta.to.global.u64 	%rd16, %rd4;
	mul.wide.s32 	%rd17, %r1, 16;
	add.s64 	%rd18, %rd16, %rd17;
	st.global.f64 	[%rd18], %fd61;
	add.s32 	%r83, %r104, %r52;
	st.global.u32 	[%rd18+8], %r83;
$L__BB3_16:
	ret;

}
	// .globl	_Z17find_pivot_kernelv
.visible .entry _Z17find_pivot_kernelv()
{


	ret;

}
	// .globl	_Z18computeRatioKernelPdiiS_i
.visible .entry _Z18computeRatioKernelPdiiS_i(
	.param .u64 .ptr .align 1 _Z18computeRatioKernelPdiiS_i_param_0,
	.param .u32 _Z18computeRatioKernelPdiiS_i_param_1,
	.param .u32 _Z18computeRatioKernelPdiiS_i_param_2,
	.param .u64 .ptr .align 1 _Z18computeRatioKernelPdiiS_i_param_3,
	.param .u32 _Z18computeRatioKernelPdiiS_i_param_4
)
{
	.reg .pred 	%p<7>;
	.reg .b32 	%r<9>;
	.reg .b64 	%rd<12>;
	.reg .b64 	%fd<4>;

	ld.param.u64 	%rd3, [_Z18computeRatioKernelPdiiS_i_param_0];
	ld.param.u32 	%r2, [_Z18computeRatioKernelPdiiS_i_param_1];
	ld.param.u32 	%r3, [_Z18computeRatioKernelPdiiS_i_param_2];
	ld.param.u64 	%rd4, [_Z18computeRatioKernelPdiiS_i_param_3];
	ld.param.u32 	%r4, [_Z18computeRatioKernelPdiiS_i_param_4];
	mov.u32 	%r5, %ctaid.x;
	mov.u32 	%r6, %ntid.x;
	mov.u32 	%r7, %tid.x;
	mad.lo.s32 	%r1, %r5, %r6, %r7;
	setp.eq.s32 	%p1, %r1, 0;
	setp.ge.s32 	%p2, %r1, %r4;
	or.pred  	%p3, %p1, %p2;
	@%p3 bra 	$L__BB5_3;
	cvta.to.global.u64 	%rd5, %rd4;
	cvta.to.global.u64 	%rd6, %rd3;
	mul.lo.s32 	%r8, %r2, %r1;
	cvt.s64.s32 	%rd7, %r8;
	add.s64 	%rd1, %rd6, %rd7;
	mul.wide.s32 	%rd8, %r1, 8;
	add.s64 	%rd2, %rd5, %rd8;
	mov.b64 	%rd9, -4616189618054758400;
	st.global.u64 	[%rd2], %rd9;
	mul.wide.s32 	%rd10, %r3, 8;
	add.s64 	%rd11, %rd1, %rd10;
	ld.global.f64 	%fd1, [%rd11];
	setp.leu.f64 	%p4, %fd1, 0d0000000000000000;
	setp.lt.f64 	%p5, %fd1, 0d3EE4F8B588E368F1;
	or.pred  	%p6, %p4, %p5;
	@%p6 bra 	$L__BB5_3;
	ld.global.f64 	%fd2, [%rd1];
	div.rn.f64 	%fd3, %fd2, %fd1;
	st.global.f64 	[%rd2], %fd3;
$L__BB5_3:
	ret;

}
	// .globl	_Z23findBasisVariableKernelPdiP7Elementii
.visible .entry _Z23findBasisVariableKernelPdiP7Elementii(
	.param .u64 .ptr .align 1 _Z23findBasisVariableKernelPdiP7Elementii_param_0,
	.param .u32 _Z23findBasisVariableKernelPdiP7Elementii_param_1,
	.param .u64 .ptr .align 1 _Z23findBasisVariableKernelPdiP7Elementii_param_2,
	.param .u32 _Z23findBasisVariableKernelPdiP7Elementii_param_3,
	.param .u32 _Z23findBasisVariableKernelPdiP7Elementii_param_4
)
{
	.reg .pred 	%p<11>;
	.reg .b32 	%r<22>;
	.reg .b64 	%rd<13>;
	.reg .b64 	%fd<11>;

	ld.param.u64 	%rd3, [_Z23findBasisVariableKernelPdiP7Elementii_param_0];
	ld.param.u32 	%r7, [_Z23findBasisVariableKernelPdiP7Elementii_param_1];
	ld.param.u64 	%rd4, [_Z23findBasisVariableKernelPdiP7Elementii_param_2];
	ld.param.u32 	%r8, [_Z23findBasisVariableKernelPdiP7Elementii_param_3];
	ld.param.u32 	%r9, [_Z23findBasisVariableKernelPdiP7Elementii_param_4];
	cvta.to.global.u64 	%rd1, %rd4;
	mov.u32 	%r10, %ctaid.x;
	mov.u32 	%r11, %ntid.x;
	mov.u32 	%r12, %tid.x;
	mad.lo.s32 	%r1, %r10, %r11, %r12;
	setp.ge.s32 	%p1, %r1, %r9;
	setp.eq.s32 	%p2, %r1, 0;
	or.pred  	%p3, %p2, %p1;
	@%p3 bra 	$L__BB6_9;
	setp.lt.s32 	%p4, %r8, 1;
	mov.b32 	%r19, -1;
	@%p4 bra 	$L__BB6_8;
	cvta.to.global.u64 	%rd5, %rd3;
	mul.wide.s32 	%rd6, %r1, 8;
	add.s64 	%rd2, %rd5, %rd6;
	mov.b32 	%r19, -1;
	mov.b32 	%r18, 0;
$L__BB6_3:
	mul.lo.s32 	%r16, %r18, %r7;
	cvt.s64.s32 	%rd7, %r16;
	add.s64 	%rd8, %rd2, %rd7;
	ld.global.f64 	%fd2, [%rd8];
	setp.leu.f64 	%p5, %fd2, 0d0000000000000000;
	setp.lt.f64 	%p6, %fd2, 0d3EE4F8B588E368F1;
	or.pred  	%p7, %p5, %p6;
	@%p7 bra 	$L__BB6_6;
	setp.eq.s32 	%p9, %r19, -1;
	mov.u32 	%r19, %r18;
	mov.f64 	%fd8, %fd2;
	@%p9 bra 	$L__BB6_7;
$L__BB6_5:
	mul.wide.s32 	%rd9, %r1, 16;
	add.s64 	%rd10, %rd1, %rd9;
	mov.b32 	%r17, -1;
	st.global.u32 	[%rd10+8], %r17;
	bra.uni 	$L__BB6_9;
$L__BB6_6:
	abs.f64 	%fd7, %fd2;
	setp.geu.f64 	%p8, %fd7, 0d3EE4F8B588E368F1;
	@%p8 bra 	$L__BB6_5;
$L__BB6_7:
	add.s32 	%r18, %r18, 1;
	setp.eq.s32 	%p10, %r18, %r8;
	@%p10 bra 	$L__BB6_8;
	bra.uni 	$L__BB6_3;
$L__BB6_8:
	mul.wide.s32 	%rd11, %r1, 16;
	add.s64 	%rd12, %rd1, %rd11;
	st.global.u32 	[%rd12+8], %r19;
	st.global.f64 	[%rd12], %fd8;
$L__BB6_9:
	ret;

}


// ===== COMPILED SASS (sm_100) =====

	.target	sm_100

	.elftype	@"ET_EXEC"


//--------------------- .note.nv.tkinfo           --------------------------
	.section	.note.nv.tkinfo,"",@"SHT_NOTE"
	.sectionflags	@"SHF_NOTE_NV_TKINFO"
	.tkinfo
        /*0018*/ 	.word	0x00000002
        /*0030*/ 	.string	""
        /*0030*/ 	.string	"ptxas"
        /*0030*/ 	.string	"Cuda compilation tools, release 13.0, V13.0.88"
        /*0030*/ 	.string	"Build cuda_13.0.r13.0/compiler.36424714_0"
        /*0030*/ 	.string	"-arch sm_100 -m 64 "



//--------------------- .note.nv.cuinfo           --------------------------
	.section	.note.nv.cuinfo,"",@"SHT_NOTE"
	.sectionflags	@"SHF_NOTE_NV_CUINFO"
        /*0018*/ 	.short	0x0002
        /*001a*/ 	.short	0x0064
        /*001c*/ 	.short	0x0082
	.zero		2


//--------------------- .nv.info                  --------------------------
	.section	.nv.info,"",@"SHT_CUDA_INFO"
	.align	4


	//----- nvinfo : EIATTR_REGCOUNT
	.align		4
        /*0000*/ 	.byte	0x04, 0x2f
        /*0002*/ 	.short	(.L_1 - .L_0)
	.align		4
.L_0:
        /*0004*/ 	.word	index@(_Z19divideByPivotKernelPdiiidi)
        /*0008*/ 	.word	0x0000001b


	//----- nvinfo : EIATTR_FRAME_SIZE
	.align		4
.L_1:
        /*000c*/ 	.byte	0x04, 0x11
        /*000e*/ 	.short	(.L_3 - .L_2)
	.align		4
.L_2:
        /*0010*/ 	.word	index@($__internal_1_$__cuda_sm20_div_rn_f64_full)
        /*0014*/ 	.word	0x00000000


	//----- nvinfo : EIATTR_FRAME_SIZE
	.align		4
.L_3:
        /*0018*/ 	.byte	0x04, 0x11
        /*001a*/ 	.short	(.L_5 - .L_4)
	.align		4
.L_4:
        /*001c*/ 	.word	index@(_Z19divideByPivotKernelPdiiidi)
        /*0020*/ 	.word	0x00000000


	//----- nvinfo : EIATTR_REGCOUNT
	.align		4
.L_5:
        /*0024*/ 	.byte	0x04, 0x2f
        /*0026*/ 	.short	(.L_7 - .L_6)
	.align		4
.L_6:
        /*0028*/ 	.word	index@(_Z29computeNewValuesForRowsKernelPdiiiii)
        /*002c*/ 	.word	0x00000012


	//----- nvinfo : EIATTR_FRAME_SIZE
	.align		4
.L_7:
        /*0030*/ 	.byte	0x04, 0x11
        /*0032*/ 	.short	(.L_9 - .L_8)
	.align		4
.L_8:
        /*0034*/ 	.word	index@(_Z29computeNewValuesForRowsKernelPdiiiii)
        /*0038*/ 	.word	0x00000000


	//----- nvinfo : EIATTR_REGCOUNT
	.align		4
.L_9:
        /*003c*/ 	.byte	0x04, 0x2f
        /*003e*/ 	.short	(.L_11 - .L_10)
	.align		4
.L_10:
        /*0040*/ 	.word	index@(_Z36computeNewValuesForRowsInPivotColumnPdiiii)
        /*0044*/ 	.word	0x0000000a


	//----- nvinfo : EIATTR_FRAME_SIZE
	.align		4
.L_11:
        /*0048*/ 	.byte	0x04, 0x11
        /*004a*/ 	.short	(.L_13 - .L_12)
	.align		4
.L_12:
        /*004c*/ 	.word	index@(_Z36computeNewValuesForRowsInPivotColumnPdiiii)
        /*0050*/ 	.word	0x00000000


	//----- nvinfo : EIATTR_REGCOUNT
	.align		4
.L_13:
        /*0054*/ 	.byte	0x04, 0x2f
        /*0056*/ 	.short	(.L_15 - .L_14)
	.align		4
.L_14:
        /*0058*/ 	.word	index@(_Z14findPivotIndexPdP7Elementiiiii)
        /*005c*/ 	.word	0x00000020


	//----- nvinfo : EIATTR_FRAME_SIZE
	.align		4
.L_15:
        /*0060*/ 	.byte	0x04, 0x11
        /*0062*/ 	.short	(.L_17 - .L_16)
	.align		4
.L_16:
        /*0064*/ 	.word	index@(_Z14findPivotIndexPdP7Elementiiiii)
        /*0068*/ 	.word	0x00000000


	//----- nvinfo : EIATTR_REGCOUNT
	.align		4
.L_17:
        /*006c*/ 	.byte	0x04, 0x2f
        /*006e*/ 	.short	(.L_19 - .L_18)
	.align		4
.L_18:
        /*0070*/ 	.word	index@(_Z17find_pivot_kernelv)
        /*0074*/ 	.word	0x00000004


	//----- nvinfo : EIATTR_FRAME_SIZE
	.align		4
.L_19:
        /*0078*/ 	.byte	0x04, 0x11
        /*007a*/ 	.short	(.L_21 - .L_20)
	.align		4
.L_20:
        /*007c*/ 	.word	index@(_Z17find_pivot_kernelv)
        /*0080*/ 	.word	0x00000000


	//----- nvinfo : EIATTR_REGCOUNT
	.align		4
.L_21:
        /*0084*/ 	.byte	0x04, 0x2f
        /*0086*/ 	.short	(.L_23 - .L_22)
	.align		4
.L_22:
        /*0088*/ 	.word	index@(_Z18computeRatioKernelPdiiS_i)
        /*008c*/ 	.word	0x0000001a


	//----- nvinfo : EIATTR_FRAME_SIZE
	.align		4
.L_23:
        /*0090*/ 	.byte	0x04, 0x11
        /*0092*/ 	.short	(.L_25 - .L_24)
	.align		4
.L_24:
        /*0094*/ 	.word	index@($__internal_0_$__cuda_sm20_div_rn_f64_full)
        /*0098*/ 	.word	0x00000000


	//----- nvinfo : EIATTR_FRAME_SIZE
	.align		4
.L_25:
        /*009c*/ 	.byte	0x04, 0x11
        /*009e*/ 	.short	(.L_27 - .L_26)
	.align		4
.L_26:
        /*00a0*/ 	.word	index@(_Z18computeRatioKernelPdiiS_i)
        /*00a4*/ 	.word	0x00000000


	//----- nvinfo : EIATTR_REGCOUNT
	.align		4
.L_27:
        /*00a8*/ 	.byte	0x04, 0x2f
        /*00aa*/ 	.short	(.L_29 - .L_28)
	.align		4
.L_28:
        /*00ac*/ 	.word	index@(_Z23findBasisVariableKernelPdiP7Elementii)
        /*00b0*/ 	.word	0x00000010


	//----- nvinfo : EIATTR_FRAME_SIZE
	.align		4
.L_29:
        /*00b4*/ 	.byte	0x04, 0x11
        /*00b6*/ 	.short	(.L_31 - .L_30)
	.align		4
.L_30:
        /*00b8*/ 	.word	index@(_Z23findBasisVariableKernelPdiP7Elementii)
        /*00bc*/ 	.word	0x00000000


	//----- nvinfo : EIATTR_MIN_STACK_SIZE
	.align		4
.L_31:
        /*00c0*/ 	.byte	0x04, 0x12
        /*00c2*/ 	.short	(.L_33 - .L_32)
	.align		4
.L_32:
        /*00c4*/ 	.word	index@(_Z23findBasisVariableKernelPdiP7Elementii)
        /*00c8*/ 	.word	0x00000000


	//----- nvinfo : EIATTR_MIN_STACK_SIZE
	.align		4
.L_33:
        /*00cc*/ 	.byte	0x04, 0x12
        /*00ce*/ 	.short	(.L_35 - .L_34)
	.align		4
.L_34:
        /*00d0*/ 	.word	index@(_Z18computeRatioKernelPdiiS_i)
        /*00d4*/ 	.word	0x00000000


	//----- nvinfo : EIATTR_MIN_STACK_SIZE
	.align		4
.L_35:
        /*00d8*/ 	.byte	0x04, 0x12
        /*00da*/ 	.short	(.L_37 - .L_36)
	.align		4
.L_36:
        /*00dc*/ 	.word	index@(_Z17find_pivot_kernelv)
        /*00e0*/ 	.word	0x00000000


	//----- nvinfo : EIATTR_MIN_STACK_SIZE
	.align		4
.L_37:
        /*00e4*/ 	.byte	0x04, 0x12
        /*00e6*/ 	.short	(.L_39 - .L_38)
	.align		4
.L_38:
        /*00e8*/ 	.word	index@(_Z14findPivotIndexPdP7Elementiiiii)
        /*00ec*/ 	.word	0x00000000


	//----- nvinfo : EIATTR_MIN_STACK_SIZE
	.align		4
.L_39:
        /*00f0*/ 	.byte	0x04, 0x12
        /*00f2*/ 	.short	(.L_41 - .L_40)
	.align		4
.L_40:
        /*00f4*/ 	.word	index@(_Z36computeNewValuesForRowsInPivotColumnPdiiii)
        /*00f8*/ 	.word	0x00000000


	//----- nvinfo : EIATTR_MIN_STACK_SIZE
	.align		4
.L_41:
        /*00fc*/ 	.byte	0x04, 0x12
        /*00fe*/ 	.short	(.L_43 - .L_42)
	.align		4
.L_42:
        /*0100*/ 	.word	index@(_Z29computeNewValuesForRowsKernelPdiiiii)
        /*0104*/ 	.word	0x00000000


	//----- nvinfo : EIATTR_MIN_STACK_SIZE
	.align		4
.L_43:
        /*0108*/ 	.byte	0x04, 0x12
        /*010a*/ 	.short	(.L_45 - .L_44)
	.align		4
.L_44:
        /*010c*/ 	.word	index@(_Z19divideByPivotKernelPdiiidi)
        /*0110*/ 	.word	0x00000000
.L_45:


//--------------------- .nv.compat                --------------------------
	.section	.nv.compat,"",@"SHT_CUDA_COMPAT_INFO"
	.align	4
        /*0000*/ 	.byte	0x02, 0x09, 0x00, 0x00, 0x02, 0x02, 0x01, 0x00, 0x02, 0x05, 0x05, 0x00, 0x03, 0x07, 0x01, 0x01
        /*0010*/ 	.byte	0x02, 0x03, 0x00, 0x00, 0x02, 0x06, 0x01, 0x00, 0x04, 0x0b, 0x08, 0x00, 0x01, 0x00, 0x00, 0x00
        /*0020*/ 	.byte	0x00, 0x00, 0x00, 0x00


//--------------------- .nv.info._Z23findBasisVariableKernelPdiP7Elementii --------------------------
	.section	.nv.info._Z23findBasisVariableKernelPdiP7Elementii,"",@"SHT_CUDA_INFO"
	.sectionflags	@""
	.align	4


	//----- nvinfo : EIATTR_CUDA_API_VERSION
	.align		4
        /*0000*/ 	.byte	0x04, 0x37
        /*0002*/ 	.short	(.L_47 - .L_46)
.L_46:
        /*0004*/ 	.word	0x00000082


	//----- nvinfo : EIATTR_KPARAM_INFO
	.align		4
.L_47:
        /*0008*/ 	.byte	0x04, 0x17
        /*000a*/ 	.short	(.L_49 - .L_48)
.L_48:
        /*000c*/ 	.word	0x00000000
        /*0010*/ 	.short	0x0004
        /*0012*/ 	.short	0x001c
        /*0014*/ 	.byte	0x00, 0xf0, 0x11, 0x00


	//----- nvinfo : EIATTR_KPARAM_INFO
	.align		4
.L_49:
        /*0018*/ 	.byte	0x04, 0x17
        /*001a*/ 	.short	(.L_51 - .L_50)
.L_50:
        /*001c*/ 	.word	0x00000000
        /*0020*/ 	.short	0x0003
        /*0022*/ 	.short	0x0018
        /*0024*/ 	.byte	0x00, 0xf0, 0x11, 0x00


	//----- nvinfo : EIATTR_KPARAM_INFO
	.align		4
.L_51:
        /*0028*/ 	.byte	0x04, 0x17
        /*002a*/ 	.short	(.L_53 - .L_52)
.L_52:
        /*002c*/ 	.word	0x00000000
        /*0030*/ 	.short	0x0002
        /*0032*/ 	.short	0x0010
        /*0034*/ 	.byte	0x00, 0xf5, 0x21, 0x00


	//----- nvinfo : EIATTR_KPARAM_INFO
	.align		4
.L_53:
        /*0038*/ 	.byte	0x04, 0x17
        /*003a*/ 	.short	(.L_55 - .L_54)
.L_54:
        /*003c*/ 	.word	0x00000000
        /*0040*/ 	.short	0x0001
        /*0042*/ 	.short	0x0008
        /*0044*/ 	.byte	0x00, 0xf0, 0x11, 0x00


	//----- nvinfo : EIATTR_KPARAM_INFO
	.align		4
.L_55:
        /*0048*/ 	.byte	0x04, 0x17
        /*004a*/ 	.short	(.L_57 - .L_56)
.L_56:
        /*004c*/ 	.word	0x00000000
        /*0050*/ 	.short	0x0000
        /*0052*/ 	.short	0x0000
        /*0054*/ 	.byte	0x00, 0xf5, 0x21, 0x00


	//----- nvinfo : EIATTR_SPARSE_MMA_MASK
	.align		4
.L_57:
        /*0058*/ 	.byte	0x03, 0x50
        /*005a*/ 	.short	0x0000


	//----- nvinfo : EIATTR_MAXREG_COUNT
	.align		4
        /*005c*/ 	.byte	0x03, 0x1b
        /*005e*/ 	.short	0x00ff


	//----- nvinfo : EIATTR_MERCURY_ISA_VERSION
	.align		4
        /*0060*/ 	.byte	0x03, 0x5f
        /*0062*/ 	.short	0x0101


	//----- nvinfo : EIATTR_VRC_CTA_INIT_COUNT
	.align		4
        /*0064*/ 	.byte	0x02, 0x4a
	.zero		1
	.zero		1


	//----- nvinfo : EIATTR_EXIT_INSTR_OFFSETS
	.align		4
        /*0068*/ 	.byte	0x04, 0x1c
        /*006a*/ 	.short	(.L_59 - .L_58)


	//   ....[0]....
.L_58:
        /*006c*/ 	.word	0x00000080


	//   ....[1]....
        /*0070*/ 	.word	0x00000310


	//   ....[2]....
        /*0074*/ 	.word	0x00000370


	//----- nvinfo : EIATTR_CRS_STACK_SIZE
	.align		4
.L_59:
        /*0078*/ 	.byte	0x04, 0x1e
        /*007a*/ 	.short	(.L_61 - .L_60)
.L_60:
        /*007c*/ 	.word	0x00000000


	//----- nvinfo : EIATTR_CBANK_PARAM_SIZE
	.align		4
.L_61:
        /*0080*/ 	.byte	0x03, 0x19
        /*0082*/ 	.short	0x0020


	//----- nvinfo : EIATTR_PARAM_CBANK
	.align		4
        /*0084*/ 	.byte	0x04, 0x0a
        /*0086*/ 	.short	(.L_63 - .L_62)
	.align		4
.L_62:
        /*0088*/ 	.word	index@(.nv.constant0._Z23findBasisVariableKernelPdiP7Elementii)
        /*008c*/ 	.short	0x0380
        /*008e*/ 	.short	0x0020


	//----- nvinfo : EIATTR_SW_WAR
	.align		4
.L_63:
        /*0090*/ 	.byte	0x04, 0x36
        /*0092*/ 	.short	(.L_65 - .L_64)
.L_64:
        /*0094*/ 	.word	0x00000008
.L_65:


//--------------------- .nv.info._Z18computeRatioKernelPdiiS_i --------------------------
	.section	.nv.info._Z18computeRatioKernelPdiiS_i,"",@"SHT_CUDA_INFO"
	.sectionflags	@""
	.align	4


	//----- nvinfo : EIATTR_CUDA_API_VERSION
	.align		4
        /*0000*/ 	.byte	0x04, 0x37
        /*0002*/ 	.short	(.L_67 - .L_66)
.L_66:
        /*0004*/ 	.word	0x00000082


	//----- nvinfo : EIATTR_KPARAM_INFO
	.align		4
.L_67:
        /*0008*/ 	.byte	0x04, 0x17
        /*000a*/ 	.short	(.L_69 - .L_68)
.L_68:
        /*000c*/ 	.word	0x00000000
        /*0010*/ 	.short	0x0004
        /*0012*/ 	.short	0x0018
        /*0014*/ 	.byte	0x00, 0xf0, 0x11, 0x00


	//----- nvinfo : EIATTR_KPARAM_INFO
	.align		4
.L_69:
        /*0018*/ 	.byte	0x04, 0x17
        /*001a*/ 	.short	(.L_71 - .L_70)
.L_70:
        /*001c*/ 	.word	0x00000000
        /*0020*/ 	.short	0x0003
        /*0022*/ 	.short	0x0010
        /*0024*/ 	.byte	0x00, 0xf5, 0x21, 0x00


	//----- nvinfo : EIATTR_KPARAM_INFO
	.align		4
.L_71:
        /*0028*/ 	.byte	0x04, 0x17
        /*002a*/ 	.short	(.L_73 - .L_72)
.L_72:
        /*002c*/ 	.word	0x00000000
        /*0030*/ 	.short	0x0002
        /*0032*/ 	.short	0x000c
        /*0034*/ 	.byte	0x00, 0xf0, 0x11, 0x00


	//----- nvinfo : EIATTR_KPARAM_INFO
	.align		4
.L_73:
        /*0038*/ 	.byte	0x04, 0x17
        /*003a*/ 	.short	(.L_75 - .L_74)
.L_74:
        /*003c*/ 	.word	0x00000000
        /*0040*/ 	.short	0x0001
        /*0042*/ 	.short	0x0008
        /*0044*/ 	.byte	0x00, 0xf0, 0x11, 0x00


	//----- nvinfo : EIATTR_KPARAM_INFO
	.align		4
.L_75:
        /*0048*/ 	.byte	0x04, 0x17
        /*004a*/ 	.short	(.L_77 - .L_76)
.L_76:
        /*004c*/ 	.word	0x00000000
        /*0050*/ 	.short	0x0000
        /*0052*/ 	.short	0x0000
        /*0054*/ 	.byte	0x00, 0xf5, 0x21, 0x00


	//----- nvinfo : EIATTR_SPARSE_MMA_MASK
	.align		4
.L_77:
        /*0058*/ 	.byte	0x03, 0x50
        /*005a*/ 	.short	0x0000


	//----- nvinfo : EIATTR_MAXREG_COUNT
	.align		4
        /*005c*/ 	.byte	0x03, 0x1b
        /*005e*/ 	.short	0x00ff


	//----- nvinfo : EIATTR_MERCURY_ISA_VERSION
	.align		4
        /*0060*/ 	.byte	0x03, 0x5f
        /*0062*/ 	.short	0x0101


	//----- nvinfo : EIATTR_VRC_CTA_INIT_COUNT
	.align		4
        /*0064*/ 	.byte	0x02, 0x4a
	.zero		1
	.zero		1


	//----- nvinfo : EIATTR_EXIT_INSTR_OFFSETS
	.align		4
        /*0068*/ 	.byte	0x04, 0x1c
        /*006a*/ 	.short	(.L_79 - .L_78)


	//   ....[0]....
.L_78:
        /*006c*/ 	.word	0x00000080


	//   ....[1]....
        /*0070*/ 	.word	0x000001a0


	//   ....[2]....
        /*0074*/ 	.word	0x00000310


	//----- nvinfo : EIATTR_CRS_STACK_SIZE
	.align		4
.L_79:
        /*0078*/ 	.byte	0x04, 0x1e
        /*007a*/ 	.short	(.L_81 - .L_80)
.L_80:
        /*007c*/ 	.word	0x00000000


	//----- nvinfo : EIATTR_CBANK_PARAM_SIZE
	.align		4
.L_81:
        /*0080*/ 	.byte	0x03, 0x19
        /*0082*/ 	.short	0x001c


	//----- nvinfo : EIATTR_PARAM_CBANK
	.align		4
        /*0084*/ 	.byte	0x04, 0x0a
        /*0086*/ 	.short	(.L_83 - .L_82)
	.align		4
.L_82:
        /*0088*/ 	.word	index@(.nv.constant0._Z18computeRatioKernelPdiiS_i)
        /*008c*/ 	.short	0x0380
        /*008e*/ 	.short	0x001c


	//----- nvinfo : EIATTR_SW_WAR
	.align		4
.L_83:
        /*0090*/ 	.byte	0x04, 0x36
        /*0092*/ 	.short	(.L_85 - .L_84)
.L_84:
        /*0094*/ 	.word	0x00000008
.L_85:


//--------------------- .nv.info._Z17find_pivot_kernelv --------------------------
	.section	.nv.info._Z17find_pivot_kernelv,"",@"SHT_CUDA_INFO"
	.sectionflags	@""
	.align	4


	//----- nvinfo : EIATTR_CUDA_API_VERSION
	.align		4
        /*0000*/ 	.byte	0x04, 0x37
        /*0002*/ 	.short	(.L_87 - .L_86)
.L_86:
        /*0004*/ 	.word	0x00000082


	//----- nvinfo : EIATTR_SPARSE_MMA_MASK
	.align		4
.L_87:
        /*0008*/ 	.byte	0x03, 0x50
        /*000a*/ 	.short	0x0000


	//----- nvinfo : EIATTR_MAXREG_COUNT
	.align		4
        /*000c*/ 	.byte	0x03, 0x1b
        /*000e*/ 	.short	0x00ff


	//----- nvinfo : EIATTR_MERCURY_ISA_VERSION
	.align		4
        /*0010*/ 	.byte	0x03, 0x5f
        /*0012*/ 	.short	0x0101


	//----- nvinfo : EIATTR_VRC_CTA_INIT_COUNT
	.align		4
        /*0014*/ 	.byte	0x02, 0x4a
	.zero		1
	.zero		1


	//----- nvinfo : EIATTR_EXIT_INSTR_OFFSETS
	.align		4
        /*0018*/ 	.byte	0x04, 0x1c
        /*001a*/ 	.short	(.L_89 - .L_88)


	//   ....[0]....
.L_88:
        /*001c*/ 	.word	0x00000010


	//----- nvinfo : EIATTR_SW_WAR
	.align		4
.L_89:
        /*0020*/ 	.byte	0x04, 0x36
        /*0022*/ 	.short	(.L_91 - .L_90)
.L_90:
        /*0024*/ 	.word	0x00000008
.L_91:


//--------------------- .nv.info._Z14findPivotIndexPdP7Elementiiiii --------------------------
	.section	.nv.info._Z14findPivotIndexPdP7Elementiiiii,"",@"SHT_CUDA_INFO"
	.sectionflags	@""
	.align	4


	//----- nvinfo : EIATTR_CUDA_API_VERSION
	.align		4
        /*0000*/ 	.byte	0x04, 0x37
        /*0002*/ 	.short	(.L_93 - .L_92)
.L_92:
        /*0004*/ 	.word	0x00000082


	//----- nvinfo : EIATTR_KPARAM_INFO
	.align		4
.L_93:
        /*0008*/ 	.byte	0x04, 0x17
        /*000a*/ 	.short	(.L_95 - .L_94)
.L_94:
        /*000c*/ 	.word	0x00000000
        /*0010*/ 	.short	0x0006
        /*0012*/ 	.short	0x0020
        /*0014*/ 	.byte	0x00, 0xf0, 0x11, 0x00


	//----- nvinfo : EIATTR_KPARAM_INFO
	.align		4
.L_95:
        /*0018*/ 	.byte	0x04, 0x17
        /*001a*/ 	.short	(.L_97 - .L_96)
.L_96:
        /*001c*/ 	.word	0x00000000
        /*0020*/ 	.short	0x0005
        /*0022*/ 	.short	0x001c
        /*0024*/ 	.byte	0x00, 0xf0, 0x11, 0x00


	//----- nvinfo : EIATTR_KPARAM_INFO
	.align		4
.L_97:
        /*0028*/ 	.byte	0x04, 0x17
        /*002a*/ 	.short	(.L_99 - .L_98)
.L_98:
        /*002c*/ 	.word	0x00000000
        /*0030*/ 	.short	0x0004
        /*0032*/ 	.short	0x0018
        /*0034*/ 	.byte	0x00, 0xf0, 0x11, 0x00


	//----- nvinfo : EIATTR_KPARAM_INFO
	.align		4
.L_99:
        /*0038*/ 	.byte	0x04, 0x17
        /*003a*/ 	.short	(.L_101 - .L_100)
.L_100:
        /*003c*/ 	.word	0x00000000
        /*0040*/ 	.short	0x0003
        /*0042*/ 	.short	0x0014
        /*0044*/ 	.byte	0x00, 0xf0, 0x11, 0x00


	//----- nvinfo : EIATTR_KPARAM_INFO
	.align		4
.L_101:
        /*0048*/ 	.byte	0x04, 0x17
        /*004a*/ 	.short	(.L_103 - .L_102)
.L_102:
        /*004c*/ 	.word	0x00000000
        /*0050*/ 	.short	0x0002
        /*0052*/ 	.short	0x0010
        /*0054*/ 	.byte	0x00, 0xf0, 0x11, 0x00


	//----- nvinfo : EIATTR_KPARAM_INFO
	.align		4
.L_103:
        /*0058*/ 	.byte	0x04, 0x17
        /*005a*/ 	.short	(.L_105 - .L_104)
.L_104:
        /*005c*/ 	.word	0x00000000
        /*0060*/ 	.short	0x0001
        /*0062*/ 	.short	0x0008
        /*0064*/ 	.byte	0x00, 0xf5, 0x21, 0x00


	//----- nvinfo : EIATTR_KPARAM_INFO
	.align		4
.L_105:
        /*0068*/ 	.byte	0x04, 0x17
        /*006a*/ 	.short	(.L_107 - .L_106)
.L_106:
        /*006c*/ 	.word	0x00000000
        /*0070*/ 	.short	0x0000
        /*0072*/ 	.short	0x0000
        /*0074*/ 	.byte	0x00, 0xf5, 0x21, 0x00


	//----- nvinfo : EIATTR_SPARSE_MMA_MASK
	.align		4
.L_107:
        /*0078*/ 	.byte	0x03, 0x50
        /*007a*/ 	.short	0x0000


	//----- nvinfo : EIATTR_MAXREG_COUNT
	.align		4
        /*007c*/ 	.byte	0x03, 0x1b
        /*007e*/ 	.short	0x00ff


	//----- nvinfo : EIATTR_MERCURY_ISA_VERSION
	.align		4
        /*0080*/ 	.byte	0x03, 0x5f
        /*0082*/ 	.short	0x0101


	//----- nvinfo : EIATTR_VRC_CTA_INIT_COUNT
	.align		4
        /*0084*/ 	.byte	0x02, 0x4a
	.zero		1
	.zero		1


	//----- nvinfo : EIATTR_EXIT_INSTR_OFFSETS
	.align		4
        /*0088*/ 	.byte	0x04, 0x1c
        /*008a*/ 	.short	(.L_109 - .L_108)


	//   ....[0]....
.L_108:
        /*008c*/ 	.word	0x00000070


	//   ....[1]....
        /*0090*/ 	.word	0x00002770


	//----- nvinfo : EIATTR_CRS_STACK_SIZE
	.align		4
.L_109:
        /*0094*/ 	.byte	0x04, 0x1e
        /*0096*/ 	.short	(.L_111 - .L_110)
.L_110:
        /*0098*/ 	.word	0x00000000


	//----- nvinfo : EIATTR_CBANK_PARAM_SIZE
	.align		4
.L_111:
        /*009c*/ 	.byte	0x03, 0x19
        /*009e*/ 	.short	0x0024


	//----- nvinfo : EIATTR_PARAM_CBANK
	.align		4
        /*00a0*/ 	.byte	0x04, 0x0a
        /*00a2*/ 	.short	(.L_113 - .L_112)
	.align		4
.L_112:
        /*00a4*/ 	.word	index@(.nv.constant0._Z14findPivotIndexPdP7Elementiiiii)
        /*00a8*/ 	.short	0x0380
        /*00aa*/ 	.short	0x0024


	//----- nvinfo : EIATTR_SW_WAR
	.align		4
.L_113:
        /*00ac*/ 	.byte	0x04, 0x36
        /*00ae*/ 	.short	(.L_115 - .L_114)
.L_114:
        /*00b0*/ 	.word	0x00000008
.L_115:


//--------------------- .nv.info._Z36computeNewValuesForRowsInPivotColumnPdiiii --------------------------
	.section	.nv.info._Z36computeNewValuesForRowsInPivotColumnPdiiii,"",@"SHT_CUDA_INFO"
	.sectionflags	@""
	.align	4


	//----- nvinfo : EIATTR_CUDA_API_VERSION
	.align		4
        /*0000*/ 	.byte	0x04, 0x37
        /*0002*/ 	.short	(.L_117 - .L_116)
.L_116:
        /*0004*/ 	.word	0x00000082


	//----- nvinfo : EIATTR_KPARAM_INFO
	.align		4
.L_117:
        /*0008*/ 	.byte	0x04, 0x17
        /*000a*/ 	.short	(.L_119 - .L_118)
.L_118:
        /*000c*/ 	.word	0x00000000
        /*0010*/ 	.short	0x0004
        /*0012*/ 	.short	0x0014
        /*0014*/ 	.byte	0x00, 0xf0, 0x11, 0x00


	//----- nvinfo : EIATTR_KPARAM_INFO
	.align		4
.L_119:
        /*0018*/ 	.byte	0x04, 0x17
        /*001a*/ 	.short	(.L_121 - .L_120)
.L_120:
        /*001c*/ 	.word	0x00000000
        /*0020*/ 	.short	0x0003
        /*0022*/ 	.short	0x0010
        /*0024*/ 	.byte	0x00, 0xf0, 0x11, 0x00


	//----- nvinfo : EIATTR_KPARAM_INFO
	.align		4
.L_121:
        /*0028*/ 	.byte	0x04, 0x17
        /*002a*/ 	.short	(.L_123 - .L_122)
.L_122:
        /*002c*/ 	.word	0x00000000
        /*0030*/ 	.short	0x0002
        /*0032*/ 	.short	0x000c
        /*0034*/ 	.byte	0x00, 0xf0, 0x11, 0x00


	//----- nvinfo : EIATTR_KPARAM_INFO
	.align		4
.L_123:
        /*0038*/ 	.byte	0x04, 0x17
        /*003a*/ 	.short	(.L_125 - .L_124)
.L_124:
        /*003c*/ 	.word	0x00000000
        /*0040*/ 	.short	0x0001
        /*0042*/ 	.short	0x0008
        /*0044*/ 	.byte	0x00, 0xf0, 0x11, 0x00


	//----- nvinfo : EIATTR_KPARAM_INFO
	.align		4
.L_125:
        /*0048*/ 	.byte	0x04, 0x17
        /*004a*/ 	.short	(.L_127 - .L_126)
.L_126:
        /*004c*/ 	.word	0x00000000
        /*0050*/ 	.short	0x0000
        /*0052*/ 	.short	0x0000
        /*0054*/ 	.byte	0x00, 0xf5, 0x21, 0x00


	//----- nvinfo : EIATTR_SPARSE_MMA_MASK
	.align		4
.L_127:
        /*0058*/ 	.byte	0x03, 0x50
        /*005a*/ 	.short	0x0000


	//----- nvinfo : EIATTR_MAXREG_COUNT
	.align		4
        /*005c*/ 	.byte	0x03, 0x1b
        /*005e*/ 	.short	0x00ff


	//----- nvinfo : EIATTR_MERCURY_ISA_VERSION
	.align		4
        /*0060*/ 	.byte	0x03, 0x5f
        /*0062*/ 	.short	0x0101


	//----- nvinfo : EIATTR_VRC_CTA_INIT_COUNT
	.align		4
        /*0064*/ 	.byte	0x02, 0x4a
	.zero		1
	.zero		1


	//----- nvinfo : EIATTR_EXIT_INSTR_OFFSETS
	.align		4
        /*0068*/ 	.byte	0x04, 0x1c
        /*006a*/ 	.short	(.L_129 - .L_128)


	//   ....[0]....
.L_128:
        /*006c*/ 	.word	0x00000080


	//   ....[1]....
        /*0070*/ 	.word	0x00000110


	//----- nvinfo : EIATTR_CBANK_PARAM_SIZE
	.align		4
.L_129:
        /*0074*/ 	.byte	0x03, 0x19
        /*0076*/ 	.short	0x0018


	//----- nvinfo : EIATTR_PARAM_CBANK
	.align		4
        /*0078*/ 	.byte	0x04, 0x0a
        /*007a*/ 	.short	(.L_131 - .L_130)
	.align		4
.L_130:
        /*007c*/ 	.word	index@(.nv.constant0._Z36computeNewValuesForRowsInPivotColumnPdiiii)
        /*0080*/ 	.short	0x0380
        /*0082*/ 	.short	0x0018


	//----- nvinfo : EIATTR_SW_WAR
	.align		4
.L_131:
        /*0084*/ 	.byte	0x04, 0x36
        /*0086*/ 	.short	(.L_133 - .L_132)
.L_132:
        /*0088*/ 	.word	0x00000008
.L_133:


//--------------------- .nv.info._Z29computeNewValuesForRowsKernelPdiiiii --------------------------
	.section	.nv.info._Z29computeNewValuesForRowsKernelPdiiiii,"",@"SHT_CUDA_INFO"
	.sectionflags	@""
	.align	4


	//----- nvinfo : EIATTR_CUDA_API_VERSION
	.align		4
        /*0000*/ 	.byte	0x04, 0x37
        /*0002*/ 	.short	(.L_135 - .L_134)
.L_134:
        /*0004*/ 	.word	0x00000082


	//----- nvinfo : EIATTR_KPARAM_INFO
	.align		4
.L_135:
        /*0008*/ 	.byte	0x04, 0x17
        /*000a*/ 	.short	(.L_137 - .L_136)
.L_136:
        /*000c*/ 	.word	0x00000000
        /*0010*/ 	.short	0x0005
        /*0012*/ 	.short	0x0018
        /*0014*/ 	.byte	0x00, 0xf0, 0x11, 0x00


	//----- nvinfo : EIATTR_KPARAM_INFO
	.align		4
.L_137:
        /*0018*/ 	.byte	0x04, 0x17
        /*001a*/ 	.short	(.L_139 - .L_138)
.L_138:
        /*001c*/ 	.word	0x00000000
        /*0020*/ 	.short	0x0004
        /*0022*/ 	.short	0x0014
        /*0024*/ 	.byte	0x00, 0xf0, 0x11, 0x00


	//----- nvinfo : EIATTR_KPARAM_INFO
	.align		4
.L_139:
        /*0028*/ 	.byte	0x04, 0x17
        /*002a*/ 	.short	(.L_141 - .L_140)
.L_140:
        /*002c*/ 	.word	0x00000000
        /*0030*/ 	.short	0x0003
        /*0032*/ 	.short	0x0010
        /*0034*/ 	.byte	0x00, 0xf0, 0x11, 0x00


	//----- nvinfo : EIATTR_KPARAM_INFO
	.align		4
.L_141:
        /*0038*/ 	.byte	0x04, 0x17
        /*003a*/ 	.short	(.L_143 - .L_142)
.L_142:
        /*003c*/ 	.word	0x00000000
        /*0040*/ 	.short	0x0002
        /*0042*/ 	.short	0x000c
        /*0044*/ 	.byte	0x00, 0xf0, 0x11, 0x00


	//----- nvinfo : EIATTR_KPARAM_INFO
	.align		4
.L_143:
        /*0048*/ 	.byte	0x04, 0x17
        /*004a*/ 	.short	(.L_145 - .L_144)
.L_144:
        /*004c*/ 	.word	0x00000000
        /*0050*/ 	.short	0x0001
        /*0052*/ 	.short	0x0008
        /*0054*/ 	.byte	0x00, 0xf0, 0x11, 0x00


	//----- nvinfo : EIATTR_KPARAM_INFO
	.align		4
.L_145:
        /*0058*/ 	.byte	0x04, 0x17
        /*005a*/ 	.short	(.L_147 - .L_146)
.L_146:
        /*005c*/ 	.word	0x00000000
        /*0060*/ 	.short	0x0000
        /*0062*/ 	.short	0x0000
        /*0064*/ 	.byte	0x00, 0xf5, 0x21, 0x00


	//----- nvinfo : EIATTR_SPARSE_MMA_MASK
	.align		4
.L_147:
        /*0068*/ 	.byte	0x03, 0x50
        /*006a*/ 	.short	0x0000


	//----- nvinfo : EIATTR_MAXREG_COUNT
	.align		4
        /*006c*/ 	.byte	0x03, 0x1b
        /*006e*/ 	.short	0x00ff


	//----- nvinfo : EIATTR_MERCURY_ISA_VERSION
	.align		4
        /*0070*/ 	.byte	0x03, 0x5f
        /*0072*/ 	.short	0x0101


	//----- nvinfo : EIATTR_VRC_CTA_INIT_COUNT
	.align		4
        /*0074*/ 	.byte	0x02, 0x4a
	.zero		1
	.zero		1


	//----- nvinfo : EIATTR_EXIT_INSTR_OFFSETS
	.align		4
        /*0078*/ 	.byte	0x04, 0x1c
        /*007a*/ 	.short	(.L_149 - .L_148)


	//   ....[0]....
.L_148:
        /*007c*/ 	.word	0x00000250


	//   ....[1]....
        /*0080*/ 	.word	0x000003a0


	//----- nvinfo : EIATTR_CBANK_PARAM_SIZE
	.align		4
.L_149:
        /*0084*/ 	.byte	0x03, 0x19
        /*0086*/ 	.short	0x001c


	//----- nvinfo : EIATTR_PARAM_CBANK
	.align		4
        /*0088*/ 	.byte	0x04, 0x0a
        /*008a*/ 	.short	(.L_151 - .L_150)
	.align		4
.L_150:
        /*008c*/ 	.word	index@(.nv.constant0._Z29computeNewValuesForRowsKernelPdiiiii)
        /*0090*/ 	.short	0x0380
        /*0092*/ 	.short	0x001c


	//----- nvinfo : EIATTR_SW_WAR
	.align		4
.L_151:
        /*0094*/ 	.byte	0x04, 0x36
        /*0096*/ 	.short	(.L_153 - .L_152)
.L_152:
        /*0098*/ 	.word	0x00000008
.L_153:


//--------------------- .nv.info._Z19divideByPivotKernelPdiiidi --------------------------
	.section	.nv.info._Z19divideByPivotKernelPdiiidi,"",@"SHT_CUDA_INFO"
	.sectionflags	@""
	.align	4


	//----- nvinfo : EIATTR_CUDA_API_VERSION
	.align		4
        /*0000*/ 	.byte	0x04, 0x37
        /*0002*/ 	.short	(.L_155 - .L_154)
.L_154:
        /*0004*/ 	.word	0x00000082


	//----- nvinfo : EIATTR_KPARAM_INFO
	.align		4
.L_155:
        /*0008*/ 	.byte	0x04, 0x17
        /*000a*/ 	.short	(.L_157 - .L_156)
.L_156:
        /*000c*/ 	.word	0x00000000
        /*0010*/ 	.short	0x0005
        /*0012*/ 	.short	0x0020
        /*0014*/ 	.byte	0x00, 0xf0, 0x11, 0x00


	//----- nvinfo : EIATTR_KPARAM_INFO
	.align		4
.L_157:
        /*0018*/ 	.byte	0x04, 0x17
        /*001a*/ 	.short	(.L_159 - .L_158)
.L_158:
        /*001c*/ 	.word	0x00000000
        /*0020*/ 	.short	0x0004
        /*0022*/ 	.short	0x0018
        /*0024*/ 	.byte	0x00, 0xf0, 0x21, 0x00


	//----- nvinfo : EIATTR_KPARAM_INFO
	.align		4
.L_159:
        /*0028*/ 	.byte	0x04, 0x17
        /*002a*/ 	.short	(.L_161 - .L_160)
.L_160:
        /*002c*/ 	.word	0x00000000
        /*0030*/ 	.short	0x0003
        /*0032*/ 	.short	0x0010
        /*0034*/ 	.byte	0x00, 0xf0, 0x11, 0x00


	//----- nvinfo : EIATTR_KPARAM_INFO
	.align		4
.L_161:
        /*0038*/ 	.byte	0x04, 0x17
        /*003a*/ 	.short	(.L_163 - .L_162)
.L_162:
        /*003c*/ 	.word	0x00000000
        /*0040*/ 	.short	0x0002
        /*0042*/ 	.short	0x000c
        /*0044*/ 	.byte	0x00, 0xf0, 0x11, 0x00


	//----- nvinfo : EIATTR_KPARAM_INFO
	.align		4
.L_163:
        /*0048*/ 	.byte	0x04, 0x17
        /*004a*/ 	.short	(.L_165 - .L_164)
.L_164:
        /*004c*/ 	.word	0x00000000
        /*0050*/ 	.short	0x0001
        /*0052*/ 	.short	0x0008
        /*0054*/ 	.byte	0x00, 0xf0, 0x11, 0x00


	//----- nvinfo : EIATTR_KPARAM_INFO
	.align		4
.L_165:
        /*0058*/ 	.byte	0x04, 0x17
        /*005a*/ 	.short	(.L_167 - .L_166)
.L_166:
        /*005c*/ 	.word	0x00000000
        /*0060*/ 	.short	0x0000
        /*0062*/ 	.short	0x0000
        /*0064*/ 	.byte	0x00, 0xf5, 0x21, 0x00


	//----- nvinfo : EIATTR_SPARSE_MMA_MASK
	.align		4
.L_167:
        /*0068*/ 	.byte	0x03, 0x50
        /*006a*/ 	.short	0x0000


	//----- nvinfo : EIATTR_MAXREG_COUNT
	.align		4
        /*006c*/ 	.byte	0x03, 0x1b
        /*006e*/ 	.short	0x00ff


	//----- nvinfo : EIATTR_MERCURY_ISA_VERSION
	.align		4
        /*0070*/ 	.byte	0x03, 0x5f
        /*0072*/ 	.short	0x0101


	//----- nvinfo : EIATTR_VRC_CTA_INIT_COUNT
	.align		4
        /*0074*/ 	.byte	0x02, 0x4a
	.zero		1
	.zero		1


	//----- nvinfo : EIATTR_EXIT_INSTR_OFFSETS
	.align		4
        /*0078*/ 	.byte	0x04, 0x1c
        /*007a*/ 	.short	(.L_169 - .L_168)


	//   ....[0]....
.L_168:
        /*007c*/ 	.word	0x00000070


	//   ....[1]....
        /*0080*/ 	.word	0x00000280


	//----- nvinfo : EIATTR_CRS_STACK_SIZE
	.align		4
.L_169:
        /*0084*/ 	.byte	0x04, 0x1e
        /*0086*/ 	.short	(.L_171 - .L_170)
.L_170:
        /*0088*/ 	.word	0x00000000


	//----- nvinfo : EIATTR_CBANK_PARAM_SIZE
	.align		4
.L_171:
        /*008c*/ 	.byte	0x03, 0x19
        /*008e*/ 	.short	0x0024


	//----- nvinfo : EIATTR_PARAM_CBANK
	.align		4
        /*0090*/ 	.byte	0x04, 0x0a
        /*0092*/ 	.short	(.L_173 - .L_172)
	.align		4
.L_172:
        /*0094*/ 	.word	index@(.nv.constant0._Z19divideByPivotKernelPdiiidi)
        /*0098*/ 	.short	0x0380
        /*009a*/ 	.short	0x0024


	//----- nvinfo : EIATTR_SW_WAR
	.align		4
.L_173:
        /*009c*/ 	.byte	0x04, 0x36
        /*009e*/ 	.short	(.L_175 - .L_174)
.L_174:
        /*00a0*/ 	.word	0x00000008
.L_175:


//--------------------- .nv.callgraph             --------------------------
	.section	.nv.callgraph,"",@"SHT_CUDA_CALLGRAPH"
	.align	4
	.sectionentsize	8
	.align		4
        /*0000*/ 	.word	0x00000000
	.align		4
        /*0004*/ 	.word	0xffffffff
	.align		4
        /*0008*/ 	.word	0x00000000
	.align		4
        /*000c*/ 	.word	0xfffffffe
	.align		4
        /*0010*/ 	.word	0x00000000
	.align		4
        /*0014*/ 	.word	0xfffffffd
	.align		4
        /*0018*/ 	.word	0x00000000
	.align		4
        /*001c*/ 	.word	0xfffffffc


//--------------------- .text._Z23findBasisVariableKernelPdiP7Elementii --------------------------
	.section	.text._Z23findBasisVariableKernelPdiP7Elementii,"ax",@progbits
	.align	128
        .global         _Z23findBasisVariableKernelPdiP7Elementii
        .type           _Z23findBasisVariableKernelPdiP7Elementii,@function
        .size           _Z23findBasisVariableKernelPdiP7Elementii,(.L_x_56 - _Z23findBasisVariableKernelPdiP7Elementii)
        .other          _Z23findBasisVariableKernelPdiP7Elementii,@"STO_CUDA_ENTRY STV_DEFAULT"
_Z23findBasisVariableKernelPdiP7Elementii:
.text._Z23findBasisVariableKernelPdiP7Elementii:
[----:B------:R-:W-:Y:S01]  /*0000*/  LDC R1, c[0x0][0x37c] ;  /* 0x0000df00ff017b82 */ /* 0x000fe20000000800 */
[----:B------:R-:W0:Y:S07]  /*0010*/  S2R R0, SR_TID.X ;  /* 0x0000000000007919 */ /* 0x000e2e0000002100 */
[----:B------:R-:W0:Y:S01]  /*0020*/  S2UR UR4, SR_CTAID.X ;  /* 0x00000000000479c3 */ /* 0x000e220000002500 */
[----:B------:R-:W1:Y:S07]  /*0030*/  LDCU UR5, c[0x0][0x39c] ;  /* 0x00007380ff0577ac */ /* 0x000e6e0008000800 */
[----:B------:R-:W0:Y:S02]  /*0040*/  LDC R11, c[0x0][0x360] ;  /* 0x0000d800ff0b7b82 */ /* 0x000e240000000800 */
[----:B0-----:R-:W-:-:S05]  /*0050*/  IMAD R11, R11, UR4, R0 ;  /* 0x000000040b0b7c24 */ /* 0x001fca000f8e0200 */
[----:B-1----:R-:W-:-:S04]  /*0060*/  ISETP.GE.AND P0, PT, R11, UR5, PT ;  /* 0x000000050b007c0c */ /* 0x002fc8000bf06270 */
[----:B------:R-:W-:-:S13]  /*0070*/  ISETP.EQ.OR P0, PT, R11, RZ, P0 ;  /* 0x000000ff0b00720c */ /* 0x000fda0000702670 */
[----:B------:R-:W-:Y:S05]  /*0080*/  @P0 EXIT ;  /* 0x000000000000094d */ /* 0x000fea0003800000 */
[----:B------:R-:W0:Y:S01]  /*0090*/  LDCU UR6, c[0x0][0x398] ;  /* 0x00007300ff0677ac */ /* 0x000e220008000800 */
[----:B------:R-:W-:Y:S01]  /*00a0*/  IMAD.MOV.U32 R13, RZ, RZ, -0x1 ;  /* 0xffffffffff0d7424 */ /* 0x000fe200078e00ff */
[----:B------:R-:W1:Y:S01]  /*00b0*/  LDCU.64 UR4, c[0x0][0x358] ;  /* 0x00006b00ff0477ac */ /* 0x000e620008000a00 */
[----:B0-----:R-:W-:-:S09]  /*00c0*/  UISETP.GE.AND UP0, UPT, UR6, 0x1, UPT ;  /* 0x000000010600788c */ /* 0x001fd2000bf06270 */
[----:B-1----:R-:W-:Y:S05]  /*00d0*/  BRA.U !UP0, `(.L_x_0) ;  /* 0x00000001087c7547 */ /* 0x002fea000b800000 */
[----:B------:R-:W0:Y:S01]  /*00e0*/  LDC.64 R2, c[0x0][0x380] ;  /* 0x0000e000ff027b82 */ /* 0x000e220000000a00 */
[----:B------:R-:W-:Y:S01]  /*00f0*/  HFMA2 R0, -RZ, RZ, 0, 0 ;  /* 0x00000000ff007431 */ /* 0x000fe200000001ff */
[----:B------:R-:W-:Y:S01]  /*0100*/  BSSY.RECONVERGENT B0, `(.L_x_1) ;  /* 0x0000022000007945 */ /* 0x000fe20003800200 */
[----:B------:R-:W-:Y:S01]  /*0110*/  IMAD.MOV.U32 R13, RZ, RZ, -0x1 ;  /* 0xffffffffff0d7424 */ /* 0x000fe200078e00ff */
[----:B------:R-:W1:Y:S01]  /*0120*/  LDCU UR7, c[0x0][0x398] ;  /* 0x00007300ff0777ac */ /* 0x000e620008000800 */
[----:B------:R-:W2:Y:S02]  /*0130*/  LDCU UR6, c[0x0][0x388] ;  /* 0x00007100ff0677ac */ /* 0x000ea40008000800 */
[----:B012---:R-:W-:-:S07]  /*0140*/  IMAD.WIDE R2, R11, 0x8, R2 ;  /* 0x000000080b027825 */ /* 0x007fce00078e0202 */
.L_x_6:
[----:B------:R-:W-:-:S05]  /*0150*/  IMAD R7, R0, UR6, RZ ;  /* 0x0000000600077c24 */ /* 0x000fca000f8e02ff */
[----:B------:R-:W-:-:S04]  /*0160*/  IADD3 R6, P0, PT, R2, R7, RZ ;  /* 0x0000000702067210 */ /* 0x000fc80007f1e0ff */
[----:B------:R-:W-:-:S06]  /*0170*/  LEA.HI.X.SX32 R7, R7, R3, 0x1, P0 ;  /* 0x0000000307077211 */ /* 0x000fcc00000f0eff */
[----:B------:R-:W2:Y:S01]  /*0180*/  LDG.E.64 R6, desc[UR4][R6.64] ;  /* 0x0000000406067981 */ /* 0x000ea2000c1e1b00 */
[----:B------:R-:W-:Y:S01]  /*0190*/  IMAD.MOV.U32 R8, RZ, RZ, -0x771c970f ;  /* 0x88e368f1ff087424 */ /* 0x000fe200078e00ff */
[----:B------:R-:W-:Y:S01]  /*01a0*/  MOV R9, 0x3ee4f8b5 ;  /* 0x3ee4f8b500097802 */ /* 0x000fe20000000f00 */
[----:B------:R-:W-:Y:S05]  /*01b0*/  BSSY.RELIABLE B1, `(.L_x_2) ;  /* 0x000000e000017945 */ /* 0x000fea0003800100 */
[----:B--2---:R-:W-:-:S06]  /*01c0*/  DSETP.GEU.AND P0, PT, R6, R8, PT ;  /* 0x000000080600722a */ /* 0x004fcc0003f0e000 */
[----:B------:R-:W-:-:S14]  /*01d0*/  DSETP.LEU.OR P0, PT, R6, RZ, !P0 ;  /* 0x000000ff0600722a */ /* 0x000fdc000470b400 */
[----:B------:R-:W-:Y:S05]  /*01e0*/  @P0 BRA `(.L_x_3) ;  /* 0x00000000001c0947 */ /* 0x000fea0003800000 */
[----:B------:R-:W-:Y:S01]  /*01f0*/  ISETP.NE.AND P0, PT, R13, -0x1, PT ;  /* 0xffffffff0d00780c */ /* 0x000fe20003f05270 */
[----:B------:R-:W-:Y:S01]  /*0200*/  IMAD.MOV.U32 R4, RZ, RZ, R6 ;  /* 0x000000ffff047224 */ /* 0x000fe200078e0006 */
[----:B------:R-:W-:Y:S01]  /*0210*/  MOV R5, R7 ;  /* 0x0000000700057202 */ /* 0x000fe20000000f00 */
[----:B------:R-:W-:-:S10]  /*0220*/  IMAD.MOV.U32 R13, RZ, RZ, R0 ;  /* 0x000000ffff0d7224 */ /* 0x000fd400078e0000 */
[----:B------:R-:W-:Y:S05]  /*0230*/  @P0 BREAK.RELIABLE B1 ;  /* 0x0000000000010942 */ /* 0x000fea0003800100 */
[----:B------:R-:W-:Y:S05]  /*0240*/  @!P0 BRA `(.L_x_4) ;  /* 0x0000000000108947 */ /* 0x000fea0003800000 */
[----:B------:R-:W-:Y:S05]  /*0250*/  BRA `(.L_x_5) ;  /* 0x0000000000307947 */ /* 0x000fea0003800000 */
.L_x_3:
[----:B------:R-:W-:-:S14]  /*0260*/  DSETP.GEU.AND P0, PT, |R6|, R8, PT ;  /* 0x000000080600722a */ /* 0x000fdc0003f0e200 */
[----:B------:R-:W-:Y:S05]  /*0270*/  @P0 BREAK.RELIABLE B1 ;  /* 0x0000000000010942 */ /* 0x000fea0003800100 */
[----:B------:R-:W-:Y:S05]  /*0280*/  @P0 BRA `(.L_x_5) ;  /* 0x0000000000240947 */ /* 0x000fea0003800000 */
.L_x_4:
[----:B------:R-:W-:Y:S05]  /*0290*/  BSYNC.RELIABLE B1 ;  /* 0x0000000000017941 */ /* 0x000fea0003800100 */
.L_x_2:
[----:B------:R-:W-:-:S04]  /*02a0*/  IADD3 R0, PT, PT, R0, 0x1, RZ ;  /* 0x0000000100007810 */ /* 0x000fc80007ffe0ff */
[----:B------:R-:W-:-:S13]  /*02b0*/  ISETP.NE.AND P0, PT, R0, UR7, PT ;  /* 0x0000000700007c0c */ /* 0x000fda000bf05270 */
[----:B------:R-:W-:Y:S05]  /*02c0*/  @P0 BRA `(.L_x_6) ;  /* 0xfffffffc00a00947 */ /* 0x000fea000383ffff */
.L_x_0:
[----:B------:R-:W0:Y:S02]  /*02d0*/  LDC.64 R2, c[0x0][0x390] ;  /* 0x0000e400ff027b82 */ /* 0x000e240000000a00 */
[----:B0-----:R-:W-:-:S05]  /*02e0*/  IMAD.WIDE R2, R11, 0x10, R2 ;  /* 0x000000100b027825 */ /* 0x001fca00078e0202 */
[----:B------:R-:W-:Y:S04]  /*02f0*/  STG.E.64 desc[UR4][R2.64], R4 ;  /* 0x0000000402007986 */ /* 0x000fe8000c101b04 */
[----:B------:R-:W-:Y:S01]  /*0300*/  STG.E desc[UR4][R2.64+0x8], R13 ;  /* 0x0000080d02007986 */ /* 0x000fe2000c101904 */
[----:B------:R-:W-:Y:S05]  /*0310*/  EXIT ;  /* 0x000000000000794d */ /* 0x000fea0003800000 */
.L_x_5:
[----:B------:R-:W-:Y:S05]  /*0320*/  BSYNC.RECONVERGENT B0 ;  /* 0x0000000000007941 */ /* 0x000fea0003800200 */
.L_x_1:
[----:B------:R-:W0:Y:S01]  /*0330*/  LDC.64 R2, c[0x0][0x390] ;  /* 0x0000e400ff027b82 */ /* 0x000e220000000a00 */
[----:B------:R-:W-:Y:S01]  /*0340*/  MOV R5, 0xffffffff ;  /* 0xffffffff00057802 */ /* 0x000fe20000000f00 */
[----:B0-----:R-:W-:-:S05]  /*0350*/  IMAD.WIDE R2, R11, 0x10, R2 ;  /* 0x000000100b027825 */ /* 0x001fca00078e0202 */
[----:B------:R-:W-:Y:S01]  /*0360*/  STG.E desc[UR4][R2.64+0x8], R5 ;  /* 0x0000080502007986 */ /* 0x000fe2000c101904 */
[----:B------:R-:W-:Y:S05]  /*0370*/  EXIT ;  /* 0x000000000000794d */ /* 0x000fea0003800000 */
.L_x_7:
[----:B------:R-:W-:-:S00]  /*0380*/  BRA `(.L_x_7) ;  /* 0xfffffffc00fc7947 */ /* 0x000fc0000383ffff */
[----:B------:R-:W-:-:S00]  /*0390*/  NOP ;  /* 0x0000000000007918 */ /* 0x000fc00000000000 */
        /* <DEDUP_REMOVED lines=14> */
.L_x_56:


//--------------------- .text._Z18computeRatioKernelPdiiS_i --------------------------
	.section	.text._Z18computeRatioKernelPdiiS_i,"ax",@progbits
	.align	128
        .global         _Z18computeRatioKernelPdiiS_i
        .type           _Z18computeRatioKernelPdiiS_i,@function
        .size           _Z18computeRatioKernelPdiiS_i,(.L_x_54 - _Z18computeRatioKernelPdiiS_i)
        .other          _Z18computeRatioKernelPdiiS_i,@"STO_CUDA_ENTRY STV_DEFAULT"
_Z18computeRatioKernelPdiiS_i:
.text._Z18computeRatioKernelPdiiS_i:
        /* <DEDUP_REMOVED lines=9> */
[----:B------:R-:W0:Y:S01]  /*0090*/  LDC.64 R6, c[0x0][0x388] ;  /* 0x0000e200ff067b82 */ /* 0x000e220000000a00 */
[----:B------:R-:W1:Y:S01]  /*00a0*/  LDCU.64 UR4, c[0x0][0x358] ;  /* 0x00006b00ff0477ac */ /* 0x000e620008000a00 */
[----:B------:R-:W-:-:S06]  /*00b0*/  IMAD.MOV.U32 R2, RZ, RZ, 0x0 ;  /* 0x00000000ff027424 */ /* 0x000fcc00078e00ff */
[----:B------:R-:W2:Y:S08]  /*00c0*/  LDC.64 R8, c[0x0][0x380] ;  /* 0x0000e000ff087b82 */ /* 0x000eb00000000a00 */
[----:B------:R-:W3:Y:S01]  /*00d0*/  LDC.64 R4, c[0x0][0x390] ;  /* 0x0000e400ff047b82 */ /* 0x000ee20000000a00 */
[----:B0-----:R-:W-:-:S05]  /*00e0*/  IMAD R0, R3, R6, RZ ;  /* 0x0000000603007224 */ /* 0x001fca00078e02ff */
[----:B--2---:R-:W-:-:S04]  /*00f0*/  IADD3 R8, P0, PT, R0, R8, RZ ;  /* 0x0000000800087210 */ /* 0x004fc80007f1e0ff */
[----:B------:R-:W-:Y:S01]  /*0100*/  LEA.HI.X.SX32 R9, R0, R9, 0x1, P0 ;  /* 0x0000000900097211 */ /* 0x000fe200000f0eff */
[----:B---3--:R-:W-:-:S04]  /*0110*/  IMAD.WIDE R4, R3, 0x8, R4 ;  /* 0x0000000803047825 */ /* 0x008fc800078e0204 */
[----:B------:R-:W-:Y:S02]  /*0120*/  IMAD.MOV.U32 R3, RZ, RZ, -0x40100000 ;  /* 0xbff00000ff037424 */ /* 0x000fe400078e00ff */
[----:B------:R-:W-:-:S03]  /*0130*/  IMAD.WIDE R6, R7, 0x8, R8 ;  /* 0x0000000807067825 */ /* 0x000fc600078e0208 */
[----:B-1----:R0:W-:Y:S04]  /*0140*/  STG.E.64 desc[UR4][R4.64], R2 ;  /* 0x0000000204007986 */ /* 0x0021e8000c101b04 */
[----:B------:R-:W2:Y:S01]  /*0150*/  LDG.E.64 R6, desc[UR4][R6.64] ;  /* 0x0000000406067981 */ /* 0x000ea2000c1e1b00 */
[----:B------:R-:W-:Y:S01]  /*0160*/  UMOV UR6, 0x88e368f1 ;  /* 0x88e368f100067882 */ /* 0x000fe20000000000 */
[----:B------:R-:W-:Y:S02]  /*0170*/  UMOV UR7, 0x3ee4f8b5 ;  /* 0x3ee4f8b500077882 */ /* 0x000fe40000000000 */
[----:B--2---:R-:W-:-:S06]  /*0180*/  DSETP.GEU.AND P0, PT, R6, UR6, PT ;  /* 0x0000000606007e2a */ /* 0x004fcc000bf0e000 */
[----:B------:R-:W-:-:S14]  /*0190*/  DSETP.LEU.OR P0, PT, R6, RZ, !P0 ;  /* 0x000000ff0600722a */ /* 0x000fdc000470b400 */
[----:B0-----:R-:W-:Y:S05]  /*01a0*/  @P0 EXIT ;  /* 0x000000000000094d */ /* 0x001fea0003800000 */
[----:B------:R-:W2:Y:S01]  /*01b0*/  LDG.E.64 R8, desc[UR4][R8.64] ;  /* 0x0000000408087981 */ /* 0x000ea2000c1e1b00 */
[----:B------:R-:W0:Y:S01]  /*01c0*/  MUFU.RCP64H R3, R7 ;  /* 0x0000000700037308 */ /* 0x000e220000001800 */
[----:B------:R-:W-:Y:S01]  /*01d0*/  IMAD.MOV.U32 R2, RZ, RZ, 0x1 ;  /* 0x00000001ff027424 */ /* 0x000fe200078e00ff */
[----:B------:R-:W-:Y:S05]  /*01e0*/  BSSY.RECONVERGENT B0, `(.L_x_8) ;  /* 0x0000011000007945 */ /* 0x000fea0003800200 */
[----:B0-----:R-:W-:-:S08]  /*01f0*/  DFMA R10, -R6, R2, 1 ;  /* 0x3ff00000060a742b */ /* 0x001fd00000000102 */
[----:B------:R-:W-:-:S08]  /*0200*/  DFMA R10, R10, R10, R10 ;  /* 0x0000000a0a0a722b */ /* 0x000fd0000000000a */
[----:B------:R-:W-:-:S08]  /*0210*/  DFMA R10, R2, R10, R2 ;  /* 0x0000000a020a722b */ /* 0x000fd00000000002 */
[----:B------:R-:W-:-:S08]  /*0220*/  DFMA R2, -R6, R10, 1 ;  /* 0x3ff000000602742b */ /* 0x000fd0000000010a */
[----:B------:R-:W-:-:S08]  /*0230*/  DFMA R2, R10, R2, R10 ;  /* 0x000000020a02722b */ /* 0x000fd0000000000a */
[----:B--2---:R-:W-:Y:S01]  /*0240*/  DMUL R10, R8, R2 ;  /* 0x00000002080a7228 */ /* 0x004fe20000000000 */
[----:B------:R-:W-:-:S07]  /*0250*/  FSETP.GEU.AND P1, PT, |R9|, 6.5827683646048100446e-37, PT ;  /* 0x036000000900780b */ /* 0x000fce0003f2e200 */
[----:B------:R-:W-:-:S08]  /*0260*/  DFMA R12, -R6, R10, R8 ;  /* 0x0000000a060c722b */ /* 0x000fd00000000108 */
[----:B------:R-:W-:-:S10]  /*0270*/  DFMA R2, R2, R12, R10 ;  /* 0x0000000c0202722b */ /* 0x000fd4000000000a */
[----:B------:R-:W-:-:S05]  /*0280*/  FFMA R0, RZ, R7, R3 ;  /* 0x00000007ff007223 */ /* 0x000fca0000000003 */
[----:B------:R-:W-:-:S13]  /*0290*/  FSETP.GT.AND P0, PT, |R0|, 1.469367938527859385e-39, PT ;  /* 0x001000000000780b */ /* 0x000fda0003f04200 */
[----:B------:R-:W-:Y:S05]  /*02a0*/  @P0 BRA P1, `(.L_x_9) ;  /* 0x0000000000100947 */ /* 0x000fea0000800000 */
[----:B------:R-:W-:-:S07]  /*02b0*/  MOV R0, 0x2d0 ;  /* 0x000002d000007802 */ /* 0x000fce0000000f00 */
[----:B------:R-:W-:Y:S05]  /*02c0*/  CALL.REL.NOINC `($__internal_0_$__cuda_sm20_div_rn_f64_full) ;  /* 0x0000000000147944 */ /* 0x000fea0003c00000 */
[----:B------:R-:W-:Y:S02]  /*02d0*/  IMAD.MOV.U32 R2, RZ, RZ, R12 ;  /* 0x000000ffff027224 */ /* 0x000fe400078e000c */
[----:B------:R-:W-:-:S07]  /*02e0*/  IMAD.MOV.U32 R3, RZ, RZ, R13 ;  /* 0x000000ffff037224 */ /* 0x000fce00078e000d */
.L_x_9:
[----:B------:R-:W-:Y:S05]  /*02f0*/  BSYNC.RECONVERGENT B0 ;  /* 0x0000000000007941 */ /* 0x000fea0003800200 */
.L_x_8:
[----:B------:R-:W-:Y:S01]  /*0300*/  STG.E.64 desc[UR4][R4.64], R2 ;  /* 0x0000000204007986 */ /* 0x000fe2000c101b04 */
[----:B------:R-:W-:Y:S05]  /*0310*/  EXIT ;  /* 0x000000000000794d */ /* 0x000fea0003800000 */
        .weak           $__internal_0_$__cuda_sm20_div_rn_f64_full
        .type           $__internal_0_$__cuda_sm20_div_rn_f64_full,@function
        .size           $__internal_0_$__cuda_sm20_div_rn_f64_full,(.L_x_54 - $__internal_0_$__cuda_sm20_div_rn_f64_full)
$__internal_0_$__cuda_sm20_div_rn_f64_full:
[C---:B------:R-:W-:Y:S01]  /*0320*/  FSETP.GEU.AND P0, PT, |R7|.reuse, 1.469367938527859385e-39, PT ;  /* 0x001000000700780b */ /* 0x040fe20003f0e200 */
[----:B------:R-:W-:Y:S01]  /*0330*/  IMAD.MOV.U32 R16, RZ, RZ, 0x1 ;  /* 0x00000001ff107424 */ /* 0x000fe200078e00ff */
[----:B------:R-:W-:Y:S01]  /*0340*/  LOP3.LUT R2, R7, 0x800fffff, RZ, 0xc0, !PT ;  /* 0x800fffff07027812 */ /* 0x000fe200078ec0ff */
[----:B------:R-:W-:Y:S01]  /*0350*/  BSSY.RECONVERGENT B1, `(.L_x_10) ;  /* 0x0000055000017945 */ /* 0x000fe20003800200 */
[C---:B------:R-:W-:Y:S02]  /*0360*/  FSETP.GEU.AND P2, PT, |R9|.reuse, 1.469367938527859385e-39, PT ;  /* 0x001000000900780b */ /* 0x040fe40003f4e200 */
[----:B------:R-:W-:Y:S01]  /*0370*/  LOP3.LUT R3, R2, 0x3ff00000, RZ, 0xfc, !PT ;  /* 0x3ff0000002037812 */ /* 0x000fe200078efcff */
[----:B------:R-:W-:Y:S01]  /*0380*/  IMAD.MOV.U32 R2, RZ, RZ, R6 ;  /* 0x000000ffff027224 */ /* 0x000fe200078e0006 */
[----:B------:R-:W-:Y:S02]  /*0390*/  LOP3.LUT R12, R9, 0x7ff00000, RZ, 0xc0, !PT ;  /* 0x7ff00000090c7812 */ /* 0x000fe400078ec0ff */
[----:B------:R-:W-:-:S03]  /*03a0*/  LOP3.LUT R15, R7, 0x7ff00000, RZ, 0xc0, !PT ;  /* 0x7ff00000070f7812 */ /* 0x000fc600078ec0ff */
[----:B------:R-:W-:Y:S01]  /*03b0*/  @!P0 DMUL R2, R6, 8.98846567431157953865e+307 ;  /* 0x7fe0000006028828 */ /* 0x000fe20000000000 */
[----:B------:R-:W-:-:S03]  /*03c0*/  ISETP.GE.U32.AND P1, PT, R12, R15, PT ;  /* 0x0000000f0c00720c */ /* 0x000fc60003f26070 */
[----:B------:R-:W-:Y:S01]  /*03d0*/  @!P2 LOP3.LUT R13, R7, 0x7ff00000, RZ, 0xc0, !PT ;  /* 0x7ff00000070da812 */ /* 0x000fe200078ec0ff */
[----:B------:R-:W-:Y:S01]  /*03e0*/  @!P2 IMAD.MOV.U32 R18, RZ, RZ, RZ ;  /* 0x000000ffff12a224 */ /* 0x000fe200078e00ff */
[----:B------:R-:W0:Y:S02]  /*03f0*/  MUFU.RCP64H R17, R3 ;  /* 0x0000000300117308 */ /* 0x000e240000001800 */
[----:B------:R-:W-:Y:S01]  /*0400*/  @!P2 ISETP.GE.U32.AND P3, PT, R12, R13, PT ;  /* 0x0000000d0c00a20c */ /* 0x000fe20003f66070 */
[----:B------:R-:W-:-:S05]  /*0410*/  IMAD.MOV.U32 R13, RZ, RZ, 0x1ca00000 ;  /* 0x1ca00000ff0d7424 */ /* 0x000fca00078e00ff */
[----:B------:R-:W-:-:S04]  /*0420*/  @!P2 SEL R19, R13, 0x63400000, !P3 ;  /* 0x634000000d13a807 */ /* 0x000fc80005800000 */
[----:B------:R-:W-:-:S04]  /*0430*/  @!P2 LOP3.LUT R19, R19, 0x80000000, R9, 0xf8, !PT ;  /* 0x800000001313a812 */ /* 0x000fc800078ef809 */
[----:B------:R-:W-:Y:S01]  /*0440*/  @!P2 LOP3.LUT R19, R19, 0x100000, RZ, 0xfc, !PT ;  /* 0x001000001313a812 */ /* 0x000fe200078efcff */
[----:B0-----:R-:W-:-:S08]  /*0450*/  DFMA R10, R16, -R2, 1 ;  /* 0x3ff00000100a742b */ /* 0x001fd00000000802 */
[----:B------:R-:W-:-:S08]  /*0460*/  DFMA R10, R10, R10, R10 ;  /* 0x0000000a0a0a722b */ /* 0x000fd0000000000a */
[----:B------:R-:W-:Y:S01]  /*0470*/  DFMA R16, R16, R10, R16 ;  /* 0x0000000a1010722b */ /* 0x000fe20000000010 */
[----:B------:R-:W-:Y:S01]  /*0480*/  SEL R11, R13, 0x63400000, !P1 ;  /* 0x634000000d0b7807 */ /* 0x000fe20004800000 */
[----:B------:R-:W-:-:S03]  /*0490*/  IMAD.MOV.U32 R10, RZ, RZ, R8 ;  /* 0x000000ffff0a7224 */ /* 0x000fc600078e0008 */
[----:B------:R-:W-:-:S03]  /*04a0*/  LOP3.LUT R11, R11, 0x800fffff, R9, 0xf8, !PT ;  /* 0x800fffff0b0b7812 */ /* 0x000fc600078ef809 */
[----:B------:R-:W-:-:S03]  /*04b0*/  DFMA R20, R16, -R2, 1 ;  /* 0x3ff000001014742b */ /* 0x000fc60000000802 */
[----:B------:R-:W-:-:S05]  /*04c0*/  @!P2 DFMA R10, R10, 2, -R18 ;  /* 0x400000000a0aa82b */ /* 0x000fca0000000812 */
[----:B------:R-:W-:Y:S01]  /*04d0*/  DFMA R16, R16, R20, R16 ;  /* 0x000000141010722b */ /* 0x000fe20000000010 */
[----:B------:R-:W-:Y:S02]  /*04e0*/  IMAD.MOV.U32 R21, RZ, RZ, R12 ;  /* 0x000000ffff157224 */ /* 0x000fe400078e000c */
[----:B------:R-:W-:Y:S01]  /*04f0*/  IMAD.MOV.U32 R20, RZ, RZ, R15 ;  /* 0x000000ffff147224 */ /* 0x000fe200078e000f */
[----:B------:R-:W-:Y:S02]  /*0500*/  @!P0 LOP3.LUT R20, R3, 0x7ff00000, RZ, 0xc0, !PT ;  /* 0x7ff0000003148812 */ /* 0x000fe400078ec0ff */
[----:B------:R-:W-:Y:S02]  /*0510*/  @!P2 LOP3.LUT R21, R11, 0x7ff00000, RZ, 0xc0, !PT ;  /* 0x7ff000000b15a812 */ /* 0x000fe400078ec0ff */
[----:B------:R-:W-:Y:S01]  /*0520*/  DMUL R18, R16, R10 ;  /* 0x0000000a10127228 */ /* 0x000fe20000000000 */
[----:B------:R-:W-:Y:S02]  /*0530*/  VIADD R23, R20, 0xffffffff ;  /* 0xffffffff14177836 */ /* 0x000fe40000000000 */
[----:B------:R-:W-:-:S05]  /*0540*/  VIADD R22, R21, 0xffffffff ;  /* 0xffffffff15167836 */ /* 0x000fca0000000000 */
[----:B------:R-:W-:Y:S01]  /*0550*/  DFMA R14, R18, -R2, R10 ;  /* 0x80000002120e722b */ /* 0x000fe2000000000a */
[----:B------:R-:W-:-:S04]  /*0560*/  ISETP.GT.U32.AND P0, PT, R22, 0x7feffffe, PT ;  /* 0x7feffffe1600780c */ /* 0x000fc80003f04070 */
[----:B------:R-:W-:-:S03]  /*0570*/  ISETP.GT.U32.OR P0, PT, R23, 0x7feffffe, P0 ;  /* 0x7feffffe1700780c */ /* 0x000fc60000704470 */
[----:B------:R-:W-:-:S10]  /*0580*/  DFMA R14, R16, R14, R18 ;  /* 0x0000000e100e722b */ /* 0x000fd40000000012 */
[----:B------:R-:W-:Y:S05]  /*0590*/  @P0 BRA `(.L_x_11) ;  /* 0x00000000006c0947 */ /* 0x000fea0003800000 */
[----:B------:R-:W-:-:S04]  /*05a0*/  LOP3.LUT R9, R7, 0x7ff00000, RZ, 0xc0, !PT ;  /* 0x7ff0000007097812 */ /* 0x000fc800078ec0ff */
[CC--:B------:R-:W-:Y:S02]  /*05b0*/  VIADDMNMX R8, R12.reuse, -R9.reuse, 0xb9600000, !PT ;  /* 0xb96000000c087446 */ /* 0x0c0fe40007800909 */
[----:B------:R-:W-:Y:S02]  /*05c0*/  ISETP.GE.U32.AND P0, PT, R12, R9, PT ;  /* 0x000000090c00720c */ /* 0x000fe40003f06070 */
[----:B------:R-:W-:Y:S02]  /*05d0*/  VIMNMX R8, PT, PT, R8, 0x46a00000, PT ;  /* 0x46a0000008087848 */ /* 0x000fe40003fe0100 */
[----:B------:R-:W-:-:S05]  /*05e0*/  SEL R13, R13, 0x63400000, !P0 ;  /* 0x634000000d0d7807 */ /* 0x000fca0004000000 */
[----:B------:R-:W-:Y:S02]  /*05f0*/  IMAD.IADD R16, R8, 0x1, -R13 ;  /* 0x0000000108107824 */ /* 0x000fe400078e0a0d */
[----:B------:R-:W-:Y:S02]  /*0600*/  IMAD.MOV.U32 R8, RZ, RZ, RZ ;  /* 0x000000ffff087224 */ /* 0x000fe400078e00ff */
[----:B------:R-:W-:-:S06]  /*0610*/  VIADD R9, R16, 0x7fe00000 ;  /* 0x7fe0000010097836 */ /* 0x000fcc0000000000 */
[----:B------:R-:W-:-:S10]  /*0620*/  DMUL R12, R14, R8 ;  /* 0x000000080e0c7228 */ /* 0x000fd40000000000 */
[----:B------:R-:W-:-:S13]  /*0630*/  FSETP.GTU.AND P0, PT, |R13|, 1.469367938527859385e-39, PT ;  /* 0x001000000d00780b */ /* 0x000fda0003f0c200 */
[----:B------:R-:W-:Y:S05]  /*0640*/  @P0 BRA `(.L_x_12) ;  /* 0x0000000000940947 */ /* 0x000fea0003800000 */
[----:B------:R-:W-:Y:S01]  /*0650*/  DFMA R2, R14, -R2, R10 ;  /* 0x800000020e02722b */ /* 0x000fe2000000000a */
[----:B------:R-:W-:-:S09]  /*0660*/  IMAD.MOV.U32 R8, RZ, RZ, RZ ;  /* 0x000000ffff087224 */ /* 0x000fd200078e00ff */
[C---:B------:R-:W-:Y:S02]  /*0670*/  FSETP.NEU.AND P0, PT, R3.reuse, RZ, PT ;  /* 0x000000ff0300720b */ /* 0x040fe40003f0d000 */
[----:B------:R-:W-:-:S04]  /*0680*/  LOP3.LUT R7, R3, 0x80000000, R7, 0x48, !PT ;  /* 0x8000000003077812 */ /* 0x000fc800078e4807 */
[----:B------:R-:W-:-:S07]  /*0690*/  LOP3.LUT R9, R7, R9, RZ, 0xfc, !PT ;  /* 0x0000000907097212 */ /* 0x000fce00078efcff */
[----:B------:R-:W-:Y:S05]  /*06a0*/  @!P0 BRA `(.L_x_12) ;  /* 0x00000000007c8947 */ /* 0x000fea0003800000 */
[----:B------:R-:W-:Y:S01]  /*06b0*/  IMAD.MOV R3, RZ, RZ, -R16 ;  /* 0x000000ffff037224 */ /* 0x000fe200078e0a10 */
[----:B------:R-:W-:Y:S01]  /*06c0*/  DMUL.RP R8, R14, R8 ;  /* 0x000000080e087228 */ /* 0x000fe20000008000 */
[----:B------:R-:W-:-:S06]  /*06d0*/  IMAD.MOV.U32 R2, RZ, RZ, RZ ;  /* 0x000000ffff027224 */ /* 0x000fcc00078e00ff */
[----:B------:R-:W-:-:S03]  /*06e0*/  DFMA R2, R12, -R2, R14 ;  /* 0x800000020c02722b */ /* 0x000fc6000000000e */
[----:B------:R-:W-:-:S03]  /*06f0*/  LOP3.LUT R7, R9, R7, RZ, 0x3c, !PT ;  /* 0x0000000709077212 */ /* 0x000fc600078e3cff */
[----:B------:R-:W-:-:S04]  /*0700*/  IADD3 R2, PT, PT, -R16, -0x43300000, RZ ;  /* 0xbcd0000010027810 */ /* 0x000fc80007ffe1ff */
[----:B------:R-:W-:-:S04]  /*0710*/  FSETP.NEU.AND P0, PT, |R3|, R2, PT ;  /* 0x000000020300720b */ /* 0x000fc80003f0d200 */
[----:B------:R-:W-:Y:S02]  /*0720*/  FSEL R12, R8, R12, !P0 ;  /* 0x0000000c080c7208 */ /* 0x000fe40004000000 */
[----:B------:R-:W-:Y:S01]  /*0730*/  FSEL R13, R7, R13, !P0 ;  /* 0x0000000d070d7208 */ /* 0x000fe20004000000 */
[----:B------:R-:W-:Y:S06]  /*0740*/  BRA `(.L_x_12) ;  /* 0x0000000000547947 */ /* 0x000fec0003800000 */
.L_x_11:
[----:B------:R-:W-:-:S14]  /*0750*/  DSETP.NAN.AND P0, PT, R8, R8, PT ;  /* 0x000000080800722a */ /* 0x000fdc0003f08000 */
[----:B------:R-:W-:Y:S05]  /*0760*/  @P0 BRA `(.L_x_13) ;  /* 0x0000000000440947 */ /* 0x000fea0003800000 */
[----:B------:R-:W-:-:S14]  /*0770*/  DSETP.NAN.AND P0, PT, R6, R6, PT ;  /* 0x000000060600722a */ /* 0x000fdc0003f08000 */
[----:B------:R-:W-:Y:S05]  /*0780*/  @P0 BRA `(.L_x_14) ;  /* 0x0000000000300947 */ /* 0x000fea0003800000 */
[----:B------:R-:W-:Y:S01]  /*0790*/  ISETP.NE.AND P0, PT, R21, R20, PT ;  /* 0x000000141500720c */ /* 0x000fe20003f05270 */
[----:B------:R-:W-:Y:S02]  /*07a0*/  IMAD.MOV.U32 R12, RZ, RZ, 0x0 ;  /* 0x00000000ff0c7424 */ /* 0x000fe400078e00ff */
[----:B------:R-:W-:-:S10]  /*07b0*/  IMAD.MOV.U32 R13, RZ, RZ, -0x80000 ;  /* 0xfff80000ff0d7424 */ /* 0x000fd400078e00ff */
[----:B------:R-:W-:Y:S05]  /*07c0*/  @!P0 BRA `(.L_x_12) ;  /* 0x0000000000348947 */ /* 0x000fea0003800000 */
[----:B------:R-:W-:Y:S02]  /*07d0*/  ISETP.NE.AND P0, PT, R21, 0x7ff00000, PT ;  /* 0x7ff000001500780c */ /* 0x000fe40003f05270 */
[----:B------:R-:W-:Y:S02]  /*07e0*/  LOP3.LUT R13, R9, 0x80000000, R7, 0x48, !PT ;  /* 0x80000000090d7812 */ /* 0x000fe400078e4807 */
[----:B------:R-:W-:-:S13]  /*07f0*/  ISETP.EQ.OR P0, PT, R20, RZ, !P0 ;  /* 0x000000ff1400720c */ /* 0x000fda0004702670 */
[----:B------:R-:W-:Y:S01]  /*0800*/  @P0 LOP3.LUT R2, R13, 0x7ff00000, RZ, 0xfc, !PT ;  /* 0x7ff000000d020812 */ /* 0x000fe200078efcff */
[----:B------:R-:W-:Y:S02]  /*0810*/  @!P0 IMAD.MOV.U32 R12, RZ, RZ, RZ ;  /* 0x000000ffff0c8224 */ /* 0x000fe400078e00ff */
[----:B------:R-:W-:Y:S02]  /*0820*/  @P0 IMAD.MOV.U32 R12, RZ, RZ, RZ ;  /* 0x000000ffff0c0224 */ /* 0x000fe400078e00ff */
[----:B------:R-:W-:Y:S01]  /*0830*/  @P0 IMAD.MOV.U32 R13, RZ, RZ, R2 ;  /* 0x000000ffff0d0224 */ /* 0x000fe200078e0002 */
[----:B------:R-:W-:Y:S06]  /*0840*/  BRA `(.L_x_12) ;  /* 0x0000000000147947 */ /* 0x000fec0003800000 */
.L_x_14:
[----:B------:R-:W-:Y:S01]  /*0850*/  LOP3.LUT R13, R7, 0x80000, RZ, 0xfc, !PT ;  /* 0x00080000070d7812 */ /* 0x000fe200078efcff */
[----:B------:R-:W-:Y:S01]  /*0860*/  IMAD.MOV.U32 R12, RZ, RZ, R6 ;  /* 0x000000ffff0c7224 */ /* 0x000fe200078e0006 */
[----:B------:R-:W-:Y:S06]  /*0870*/  BRA `(.L_x_12) ;  /* 0x0000000000087947 */ /* 0x000fec0003800000 */
.L_x_13:
[----:B------:R-:W-:Y:S01]  /*0880*/  LOP3.LUT R13, R9, 0x80000, RZ, 0xfc, !PT ;  /* 0x00080000090d7812 */ /* 0x000fe200078efcff */
[----:B------:R-:W-:-:S07]  /*0890*/  IMAD.MOV.U32 R12, RZ, RZ, R8 ;  /* 0x000000ffff0c7224 */ /* 0x000fce00078e0008 */
.L_x_12:
[----:B------:R-:W-:Y:S05]  /*08a0*/  BSYNC.RECONVERGENT B1 ;  /* 0x0000000000017941 */ /* 0x000fea0003800200 */
.L_x_10:
[----:B------:R-:W-:Y:S02]  /*08b0*/  IMAD.MOV.U32 R2, RZ, RZ, R0 ;  /* 0x000000ffff027224 */ /* 0x000fe400078e0000 */
[----:B------:R-:W-:-:S04]  /*08c0*/  IMAD.MOV.U32 R3, RZ, RZ, 0x0 ;  /* 0x00000000ff037424 */ /* 0x000fc800078e00ff */
[----:B------:R-:W-:Y:S05]  /*08d0*/  RET.REL.NODEC R2 `(_Z18computeRatioKernelPdiiS_i) ;  /* 0xfffffff402c87950 */ /* 0x000fea0003c3ffff */
.L_x_15:
        /* <DEDUP_REMOVED lines=10> */
.L_x_54:


//--------------------- .text._Z17find_pivot_kernelv --------------------------
	.section	.text._Z17find_pivot_kernelv,"ax",@progbits
	.align	128
        .global         _Z17find_pivot_kernelv
        .type           _Z17find_pivot_kernelv,@function
        .size           _Z17find_pivot_kernelv,(.L_x_58 - _Z17find_pivot_kernelv)
        .other          _Z17find_pivot_kernelv,@"STO_CUDA_ENTRY STV_DEFAULT"
_Z17find_pivot_kernelv:
.text._Z17find_pivot_kernelv:
[----:B------:R-:W-:Y:S01]  /*0000*/  LDC R1, c[0x0][0x37c] ;  /* 0x0000df00ff017b82 */ /* 0x000fe20000000800 */
[----:B------:R-:W-:Y:S05]  /*0010*/  EXIT ;  /* 0x000000000000794d */ /* 0x000fea0003800000 */
.L_x_16:
        /* <DEDUP_REMOVED lines=14> */
.L_x_58:


//--------------------- .text._Z14findPivotIndexPdP7Elementiiiii --------------------------
	.section	.text._Z14findPivotIndexPdP7Elementiiiii,"ax",@progbits
	.align	128
        .global         _Z14findPivotIndexPdP7Elementiiiii
        .type           _Z14findPivotIndexPdP7Elementiiiii,@function
        .size           _Z14findPivotIndexPdP7Elementiiiii,(.L_x_59 - _Z14findPivotIndexPdP7Elementiiiii)
        .other          _Z14findPivotIndexPdP7Elementiiiii,@"STO_CUDA_ENTRY STV_DEFAULT"
_Z14findPivotIndexPdP7Elementiiiii:
.text._Z14findPivotIndexPdP7Elementiiiii:
[----:B------:R-:W-:Y:S01]  /*0000*/  LDC R1, c[0x0][0x37c] ;  /* 0x0000df00ff017b82 */ /* 0x000fe20000000800 */
[----:B------:R-:W0:Y:S07]  /*0010*/  S2R R3, SR_TID.X ;  /* 0x0000000000037919 */ /* 0x000e2e0000002100 */
[----:B------:R-:W0:Y:S01]  /*0020*/  S2UR UR4, SR_CTAID.X ;  /* 0x00000000000479c3 */ /* 0x000e220000002500 */
[----:B------:R-:W1:Y:S07]  /*0030*/  LDCU UR5, c[0x0][0x394] ;  /* 0x00007280ff0577ac */ /* 0x000e6e0008000800 */
[----:B------:R-:W0:Y:S02]  /*0040*/  LDC R2, c[0x0][0x360] ;  /* 0x0000d800ff027b82 */ /* 0x000e240000000800 */
[----:B0-----:R-:W-:-:S05]  /*0050*/  IMAD R2, R2, UR4, R3 ;  /* 0x0000000402027c24 */ /* 0x001fca000f8e0203 */
[----:B-1----:R-:W-:-:S13]  /*0060*/  ISETP.GE.AND P0, PT, R2, UR5, PT ;  /* 0x0000000502007c0c */ /* 0x002fda000bf06270 */
[----:B------:R-:W-:Y:S05]  /*0070*/  @P0 EXIT ;  /* 0x000000000000094d */ /* 0x000fea0003800000 */
[----:B------:R-:W0:Y:S01]  /*0080*/  LDC.64 R6, c[0x0][0x380] ;  /* 0x0000e000ff067b82 */ /* 0x000e220000000a00 */
[----:B------:R-:W1:Y:S01]  /*0090*/  LDCU UR6, c[0x0][0x398] ;  /* 0x00007300ff0677ac */ /* 0x000e620008000800 */
[----:B------:R-:W2:Y:S06]  /*00a0*/  LDCU.64 UR4, c[0x0][0x358] ;  /* 0x00006b00ff0477ac */ /* 0x000eac0008000a00 */
[----:B------:R-:W3:Y:S01]  /*00b0*/  LDC R0, c[0x0][0x390] ;  /* 0x0000e400ff007b82 */ /* 0x000ee20000000800 */
[----:B-1----:R-:W-:-:S04]  /*00c0*/  IMAD R3, R2, UR6, RZ ;  /* 0x0000000602037c24 */ /* 0x002fc8000f8e02ff */
[----:B0-----:R-:W-:-:S06]  /*00d0*/  IMAD.WIDE R26, R3, 0x8, R6 ;  /* 0x00000008031a7825 */ /* 0x001fcc00078e0206 */
[----:B--2---:R-:W5:Y:S01]  /*00e0*/  LDG.E.64 R26, desc[UR4][R26.64] ;  /* 0x000000041a1a7981 */ /* 0x004f62000c1e1b00 */
[----:B------:R-:W-:Y:S01]  /*00f0*/  BSSY.RECONVERGENT B0, `(.L_x_17) ;  /* 0x0000260000007945 */ /* 0x000fe20003800200 */
[----:B---3--:R-:W-:Y:S01]  /*0100*/  VIADDMNMX R0, R3, UR6, R0, PT ;  /* 0x0000000603007c46 */ /* 0x008fe2000b800100 */
[----:B------:R-:W-:-:S04]  /*0110*/  IMAD.MOV.U32 R5, RZ, RZ, R3 ;  /* 0x000000ffff057224 */ /* 0x000fc800078e0003 */
[----:B------:R-:W-:-:S05]  /*0120*/  VIADD R4, R0, 0xffffffff ;  /* 0xffffffff00047836 */ /* 0x000fca0000000000 */
[----:B------:R-:W-:-:S13]  /*0130*/  ISETP.GE.AND P0, PT, R3, R4, PT ;  /* 0x000000040300720c */ /* 0x000fda0003f06270 */
[----:B------:R-:W-:Y:S05]  /*0140*/  @P0 BRA `(.L_x_18) ;  /* 0x0000002400680947 */ /* 0x000fea0003800000 */
[----:B------:R-:W0:Y:S02]  /*0150*/  LDCU UR6, c[0x0][0x39c] ;  /* 0x00007380ff0677ac */ /* 0x000e240008000800 */
[----:B0-----:R-:W-:-:S09]  /*0160*/  UISETP.NE.AND UP0, UPT, UR6, URZ, UPT ;  /* 0x000000ff0600728c */ /* 0x001fd2000bf05270 */
[----:B------:R-:W-:Y:S05]  /*0170*/  BRA.U UP0, `(.L_x_19) ;  /* 0x0000001100e87547 */ /* 0x000fea000b800000 */
[----:B------:R-:W-:Y:S01]  /*0180*/  LOP3.LUT R5, RZ, R3, RZ, 0x33, !PT ;  /* 0x00000003ff057212 */ /* 0x000fe200078e33ff */
[----:B------:R-:W-:Y:S01]  /*0190*/  BSSY.RECONVERGENT B1, `(.L_x_20) ;  /* 0x000001f000017945 */ /* 0x000fe20003800200 */
[----:B------:R-:W-:-:S03]  /*01a0*/  IMAD.MOV.U32 R17, RZ, RZ, R3 ;  /* 0x000000ffff117224 */ /* 0x000fc600078e0003 */
[----:B------:R-:W-:-:S05]  /*01b0*/  IMAD.IADD R5, R0, 0x1, R5 ;  /* 0x0000000100057824 */ /* 0x000fca00078e0205 */
[----:B------:R-:W-:Y:S01]  /*01c0*/  LOP3.LUT P0, R4, R5, 0x3, RZ, 0xc0, !PT ;  /* 0x0000000305047812 */ /* 0x000fe2000780c0ff */
[----:B------:R-:W-:-:S12]  /*01d0*/  IMAD.MOV.U32 R5, RZ, RZ, R3 ;  /* 0x000000ffff057224 */ /* 0x000fd800078e0003 */
[----:B------:R-:W-:Y:S05]  /*01e0*/  @!P0 BRA `(.L_x_21) ;  /* 0x0000000000648947 */ /* 0x000fea0003800000 */
[----:B------:R-:W0:Y:S01]  /*01f0*/  LDC.64 R8, c[0x0][0x380] ;  /* 0x0000e000ff087b82 */ /* 0x000e220000000a00 */
[----:B------:R-:W-:Y:S01]  /*0200*/  BSSY.RECONVERGENT B2, `(.L_x_21) ;  /* 0x0000017000027945 */ /* 0x000fe20003800200 */
[----:B------:R-:W-:Y:S02]  /*0210*/  IMAD.MOV R14, RZ, RZ, -R4 ;  /* 0x000000ffff0e7224 */ /* 0x000fe400078e0a04 */
[----:B------:R-:W-:Y:S02]  /*0220*/  VIADD R4, R3, 0x1 ;  /* 0x0000000103047836 */ /* 0x000fe40000000000 */
[--C-:B------:R-:W-:Y:S02]  /*0230*/  IMAD.MOV.U32 R15, RZ, RZ, R3.reuse ;  /* 0x000000ffff0f7224 */ /* 0x100fe400078e0003 */
[----:B------:R-:W-:Y:S01]  /*0240*/  IMAD.MOV.U32 R5, RZ, RZ, R3 ;  /* 0x000000ffff057224 */ /* 0x000fe200078e0003 */
[----:B0-----:R-:W-:-:S05]  /*0250*/  IADD3 R8, P0, PT, R8, 0x8, RZ ;  /* 0x0000000808087810 */ /* 0x001fca0007f1e0ff */
[----:B------:R-:W-:-:S08]  /*0260*/  IMAD.X R9, RZ, RZ, R9, P0 ;  /* 0x000000ffff097224 */ /* 0x000fd000000e0609 */
.L_x_22:
[----:B------:R-:W-:-:S06]  /*0270*/  IMAD.WIDE R10, R15, 0x8, R8 ;  /* 0x000000080f0a7825 */ /* 0x000fcc00078e0208 */
[----:B------:R-:W2:Y:S01]  /*0280*/  LDG.E.64 R10, desc[UR4][R10.64] ;  /* 0x000000040a0a7981 */ /* 0x000ea2000c1e1b00 */
[----:B------:R-:W-:Y:S01]  /*0290*/  VIADD R14, R14, 0x1 ;  /* 0x000000010e0e7836 */ /* 0x000fe20000000000 */
[----:B------:R-:W-:Y:S01]  /*02a0*/  UMOV UR6, 0x88e368f1 ;  /* 0x88e368f100067882 */ /* 0x000fe20000000000 */
[----:B------:R-:W-:Y:S01]  /*02b0*/  UMOV UR7, 0x3ee4f8b5 ;  /* 0x3ee4f8b500077882 */ /* 0x000fe20000000000 */
[----:B------:R-:W-:Y:S02]  /*02c0*/  IMAD.MOV.U32 R17, RZ, RZ, R4 ;  /* 0x000000ffff117224 */ /* 0x000fe400078e0004 */
[----:B------:R-:W-:Y:S01]  /*02d0*/  ISETP.NE.AND P1, PT, R14, RZ, PT ;  /* 0x000000ff0e00720c */ /* 0x000fe20003f25270 */
[----:B------:R-:W-:Y:S01]  /*02e0*/  VIADD R15, R15, 0x1 ;  /* 0x000000010f0f7836 */ /* 0x000fe20000000000 */
[----:B--2--5:R-:W-:-:S08]  /*02f0*/  DADD R12, R10, -R26 ;  /* 0x000000000a0c7229 */ /* 0x024fd0000000081a */
[----:B------:R-:W-:-:S06]  /*0300*/  DSETP.GEU.AND P0, PT, |R12|, UR6, PT ;  /* 0x000000060c007e2a */ /* 0x000fcc000bf0e200 */
[----:B------:R-:W-:-:S06]  /*0310*/  DSETP.GT.AND P0, PT, R10, R26, P0 ;  /* 0x0000001a0a00722a */ /* 0x000fcc0000704000 */
[C---:B------:R-:W-:Y:S01]  /*0320*/  SEL R5, R4.reuse, R5, P0 ;  /* 0x0000000504057207 */ /* 0x040fe20000000000 */
[----:B------:R-:W-:Y:S01]  /*0330*/  VIADD R4, R4, 0x1 ;  /* 0x0000000104047836 */ /* 0x000fe20000000000 */
[----:B------:R-:W-:Y:S02]  /*0340*/  FSEL R26, R10, R26, P0 ;  /* 0x0000001a0a1a7208 */ /* 0x000fe40000000000 */
[----:B------:R-:W-:Y:S01]  /*0350*/  FSEL R27, R11, R27, P0 ;  /* 0x0000001b0b1b7208 */ /* 0x000fe20000000000 */
[----:B------:R-:W-:Y:S06]  /*0360*/  @P1 BRA `(.L_x_22) ;  /* 0xfffffffc00c01947 */ /* 0x000fec000383ffff */
[----:B------:R-:W-:Y:S05]  /*0370*/  BSYNC.RECONVERGENT B2 ;  /* 0x0000000000027941 */ /* 0x000fea0003800200 */
.L_x_21:
[----:B------:R-:W-:Y:S05]  /*0380*/  BSYNC.RECONVERGENT B1 ;  /* 0x0000000000017941 */ /* 0x000fea0003800200 */
.L_x_20:
[----:B------:R-:W-:Y:S01]  /*0390*/  IADD3 R3, PT, PT, R0, -0x2, -R3 ;  /* 0xfffffffe00037810 */ /* 0x000fe20007ffe803 */
[----:B------:R-:W-:Y:S03]  /*03a0*/  BSSY.RECONVERGENT B2, `(.L_x_23) ;  /* 0x0000116000027945 */ /* 0x000fe60003800200 */
[----:B------:R-:W-:-:S13]  /*03b0*/  ISETP.GE.U32.AND P0, PT, R3, 0x3, PT ;  /* 0x000000030300780c */ /* 0x000fda0003f06070 */
[----:B------:R-:W-:Y:S05]  /*03c0*/  @!P0 BRA `(.L_x_24) ;  /* 0x00000010004c8947 */ /* 0x000fea0003800000 */
[----:B------:R-:W-:-:S05]  /*03d0*/  IMAD.WIDE R18, R17, 0x8, R6 ;  /* 0x0000000811127825 */ /* 0x000fca00078e0206 */
[----:B------:R-:W2:Y:S04]  /*03e0*/  LDG.E.64 R20, desc[UR4][R18.64+0x8] ;  /* 0x0000080412147981 */ /* 0x000ea8000c1e1b00 */
[----:B------:R-:W3:Y:S04]  /*03f0*/  LDG.E.64 R12, desc[UR4][R18.64+0x10] ;  /* 0x00001004120c7981 */ /* 0x000ee8000c1e1b00 */
[----:B------:R-:W4:Y:S04]  /*0400*/  LDG.E.64 R10, desc[UR4][R18.64+0x18] ;  /* 0x00001804120a7981 */ /* 0x000f28000c1e1b00 */
[----:B------:R4:W4:Y:S01]  /*0410*/  LDG.E.64 R14, desc[UR4][R18.64+0x20] ;  /* 0x00002004120e7981 */ /* 0x000922000c1e1b00 */
[----:B------:R-:W-:Y:S01]  /*0420*/  IMAD.MOV.U32 R8, RZ, RZ, -0x771c970f ;  /* 0x88e368f1ff087424 */ /* 0x000fe200078e00ff */
[----:B------:R-:W-:Y:S01]  /*0430*/  IADD3 R3, PT, PT, R17, 0x4, -R0 ;  /* 0x0000000411037810 */ /* 0x000fe20007ffe800 */
[----:B------:R-:W-:Y:S01]  /*0440*/  IMAD.MOV.U32 R9, RZ, RZ, 0x3ee4f8b5 ;  /* 0x3ee4f8b5ff097424 */ /* 0x000fe200078e00ff */
[----:B--2--5:R-:W-:-:S08]  /*0450*/  DADD R22, -R26, R20 ;  /* 0x000000001a167229 */ /* 0x024fd00000000114 */
[----:B------:R-:W-:-:S06]  /*0460*/  DSETP.GEU.AND P0, PT, |R22|, R8, PT ;  /* 0x000000081600722a */ /* 0x000fcc0003f0e200 */
[----:B------:R-:W-:-:S06]  /*0470*/  DSETP.GT.AND P0, PT, R20, R26, P0 ;  /* 0x0000001a1400722a */ /* 0x000fcc0000704000 */
[----:B------:R-:W-:Y:S02]  /*0480*/  FSEL R20, R20, R26, P0 ;  /* 0x0000001a14147208 */ /* 0x000fe40000000000 */
[----:B------:R-:W-:-:S06]  /*0490*/  FSEL R21, R21, R27, P0 ;  /* 0x0000001b15157208 */ /* 0x000fcc0000000000 */
[----:B---3--:R-:W-:Y:S01]  /*04a0*/  DADD R22, -R20, R12 ;  /* 0x0000000014167229 */ /* 0x008fe2000000010c */
[----:B------:R-:W-:Y:S01]  /*04b0*/  @P0 VIADD R5, R17, 0x1 ;  /* 0x0000000111050836 */ /* 0x000fe20000000000 */
[----:B------:R-:W-:-:S06]  /*04c0*/  ISETP.NE.AND P0, PT, R3, -0x1, PT ;  /* 0xffffffff0300780c */ /* 0x000fcc0003f05270 */
[----:B------:R-:W-:-:S06]  /*04d0*/  DSETP.GEU.AND P1, PT, |R22|, R8, PT ;  /* 0x000000081600722a */ /* 0x000fcc0003f2e200 */
[----:B------:R-:W-:-:S06]  /*04e0*/  DSETP.GT.AND P1, PT, R12, R20, P1 ;  /* 0x000000140c00722a */ /* 0x000fcc0000f24000 */
[----:B------:R-:W-:Y:S02]  /*04f0*/  FSEL R12, R12, R20, P1 ;  /* 0x000000140c0c7208 */ /* 0x000fe40000800000 */
[----:B------:R-:W-:-:S06]  /*0500*/  FSEL R13, R13, R21, P1 ;  /* 0x000000150d0d7208 */ /* 0x000fcc0000800000 */
[----:B----4-:R-:W-:Y:S01]  /*0510*/  DADD R18, -R12, R10 ;  /* 0x000000000c127229 */ /* 0x010fe2000000010a */
[----:B------:R-:W-:-:S07]  /*0520*/  @P1 VIADD R5, R17, 0x2 ;  /* 0x0000000211051836 */ /* 0x000fce0000000000 */
[----:B------:R-:W-:-:S06]  /*0530*/  DSETP.GEU.AND P2, PT, |R18|, R8, PT ;  /* 0x000000081200722a */ /* 0x000fcc0003f4e200 */
[----:B------:R-:W-:-:S06]  /*0540*/  DSETP.GT.AND P2, PT, R10, R12, P2 ;  /* 0x0000000c0a00722a */ /* 0x000fcc0001744000 */
[----:B------:R-:W-:Y:S02]  /*0550*/  FSEL R10, R10, R12, P2 ;  /* 0x0000000c0a0a7208 */ /* 0x000fe40001000000 */
[----:B------:R-:W-:-:S06]  /*0560*/  FSEL R11, R11, R13, P2 ;  /* 0x0000000d0b0b7208 */ /* 0x000fcc0001000000 */
[----:B------:R-:W-:Y:S01]  /*0570*/  DADD R12, -R10, R14 ;  /* 0x000000000a0c7229 */ /* 0x000fe2000000010e */
[----:B------:R-:W-:-:S07]  /*0580*/  @P2 VIADD R5, R17, 0x3 ;  /* 0x0000000311052836 */ /* 0x000fce0000000000 */
[----:B------:R-:W-:-:S06]  /*0590*/  DSETP.GEU.AND P3, PT, |R12|, R8, PT ;  /* 0x000000080c00722a */ /* 0x000fcc0003f6e200 */
[----:B------:R-:W-:-:S06]  /*05a0*/  DSETP.GT.AND P3, PT, R14, R10, P3 ;  /* 0x0000000a0e00722a */ /* 0x000fcc0001f64000 */
[----:B------:R-:W-:Y:S02]  /*05b0*/  FSEL R26, R14, R10, P3 ;  /* 0x0000000a0e1a7208 */ /* 0x000fe40001800000 */
[----:B------:R-:W-:-:S06]  /*05c0*/  FSEL R27, R15, R11, P3 ;  /* 0x0000000b0f1b7208 */ /* 0x000fcc0001800000 */
[----:B------:R-:W-:Y:S01]  /*05d0*/  @P3 VIADD R5, R17, 0x4 ;  /* 0x0000000411053836 */ /* 0x000fe20000000000 */
[----:B------:R-:W-:Y:S06]  /*05e0*/  @!P0 BRA `(.L_x_24) ;  /* 0x0000000c00c48947 */ /* 0x000fec0003800000 */
[----:B------:R-:W-:Y:S01]  /*05f0*/  ISETP.GE.AND P0, PT, R3, -0x1, PT ;  /* 0xffffffff0300780c */ /* 0x000fe20003f06270 */
[----:B------:R-:W-:Y:S01]  /*0600*/  BSSY.RELIABLE B1, `(.L_x_25) ;  /* 0x00000cd000017945 */ /* 0x000fe20003800100 */
[----:B------:R-:W-:-:S11]  /*0610*/  VIADD R4, R17, 0x6 ;  /* 0x0000000611047836 */ /* 0x000fd60000000000 */
[----:B------:R-:W-:Y:S05]  /*0620*/  @P0 BRA `(.L_x_26) ;  /* 0x0000000c00280947 */ /* 0x000fea0003800000 */
[----:B------:R-:W-:Y:S01]  /*0630*/  IADD3 R0, PT, PT, -R3, -0x1, RZ ;  /* 0xffffffff03007810 */ /* 0x000fe20007ffe1ff */
[----:B------:R-:W-:Y:S01]  /*0640*/  BSSY.RECONVERGENT B3, `(.L_x_27) ;  /* 0x0000081000037945 */ /* 0x000fe20003800200 */
[----:B------:R-:W-:Y:S02]  /*0650*/  PLOP3.LUT P0, PT, PT, PT, PT, 0x80, 0x8 ;  /* 0x000000000008781c */ /* 0x000fe40003f0f070 */
[----:B------:R-:W-:-:S13]  /*0660*/  ISETP.GT.AND P1, PT, R0, 0xc, PT ;  /* 0x0000000c0000780c */ /* 0x000fda0003f24270 */
[----:B------:R-:W-:Y:S05]  /*0670*/  @!P1 BRA `(.L_x_28) ;  /* 0x0000000400f49947 */ /* 0x000fea0003800000 */
[----:B------:R-:W-:-:S13]  /*0680*/  PLOP3.LUT P0, PT, PT, PT, PT, 0x8, 0x80 ;  /* 0x000000000080781c */ /* 0x000fda0003f0e170 */
.L_x_29:
[----:B------:R-:W-:-:S04]  /*0690*/  VIADD R29, R4, 0xfffffffe ;  /* 0xfffffffe041d7836 */ /* 0x000fc80000000000 */
[----:B------:R-:W-:-:S05]  /*06a0*/  IMAD.WIDE R28, R29, 0x8, R6 ;  /* 0x000000081d1c7825 */ /* 0x000fca00078e0206 */
[----:B------:R-:W2:Y:S04]  /*06b0*/  LDG.E.64 R18, desc[UR4][R28.64+0x8] ;  /* 0x000008041c127981 */ /* 0x000ea8000c1e1b00 */
[----:B------:R-:W3:Y:S04]  /*06c0*/  LDG.E.64 R16, desc[UR4][R28.64+0x10] ;  /* 0x000010041c107981 */ /* 0x000ee8000c1e1b00 */
[----:B------:R-:W4:Y:S04]  /*06d0*/  LDG.E.64 R14, desc[UR4][R28.64+0x18] ;  /* 0x000018041c0e7981 */ /* 0x000f28000c1e1b00 */
[----:B------:R-:W5:Y:S01]  /*06e0*/  LDG.E.64 R12, desc[UR4][R28.64+0x20] ;  /* 0x000020041c0c7981 */ /* 0x000f62000c1e1b00 */
[----:B------:R-:W-:-:S04]  /*06f0*/  VIADD R25, R4, 0x2 ;  /* 0x0000000204197836 */ /* 0x000fc80000000000 */
[----:B------:R-:W-:-:S05]  /*0700*/  IMAD.WIDE R22, R25, 0x8, R6 ;  /* 0x0000000819167825 */ /* 0x000fca00078e0206 */
[----:B------:R-:W5:Y:S01]  /*0710*/  LDG.E.64 R10, desc[UR4][R22.64+0x8] ;  /* 0x00000804160a7981 */ /* 0x000f62000c1e1b00 */
[----:B--2---:R-:W-:-:S08]  /*0720*/  DADD R20, R18, -R26 ;  /* 0x0000000012147229 */ /* 0x004fd0000000081a */
[----:B------:R-:W-:-:S06]  /*0730*/  DSETP.GEU.AND P4, PT, |R20|, R8, PT ;  /* 0x000000081400722a */ /* 0x000fcc0003f8e200 */
[----:B------:R-:W-:-:S06]  /*0740*/  DSETP.GT.AND P4, PT, R18, R26, P4 ;  /* 0x0000001a1200722a */ /* 0x000fcc0002784000 */
[----:B------:R-:W-:Y:S02]  /*0750*/  FSEL R20, R18, R26, P4 ;  /* 0x0000001a12147208 */ /* 0x000fe40002000000 */
[----:B------:R-:W-:-:S06]  /*0760*/  FSEL R21, R19, R27, P4 ;  /* 0x0000001b13157208 */ /* 0x000fcc0002000000 */
[----:B---3--:R-:W-:-:S08]  /*0770*/  DADD R18, -R20, R16 ;  /* 0x0000000014127229 */ /* 0x008fd00000000110 */
[----:B------:R-:W-:Y:S02]  /*0780*/  DSETP.GEU.AND P1, PT, |R18|, R8, PT ;  /* 0x000000081200722a */ /* 0x000fe40003f2e200 */
[----:B------:R-:W2:Y:S04]  /*0790*/  LDG.E.64 R18, desc[UR4][R22.64+0x10] ;  /* 0x0000100416127981 */ /* 0x000ea8000c1e1b00 */
[----:B------:R-:W-:-:S06]  /*07a0*/  DSETP.GT.AND P1, PT, R16, R20, P1 ;  /* 0x000000141000722a */ /* 0x000fcc0000f24000 */
[----:B------:R-:W-:Y:S02]  /*07b0*/  FSEL R20, R16, R20, P1 ;  /* 0x0000001410147208 */ /* 0x000fe40000800000 */
[----:B------:R-:W-:-:S06]  /*07c0*/  FSEL R21, R17, R21, P1 ;  /* 0x0000001511157208 */ /* 0x000fcc0000800000 */
[----:B----4-:R-:W-:-:S08]  /*07d0*/  DADD R16, -R20, R14 ;  /* 0x0000000014107229 */ /* 0x010fd0000000010e */
[----:B------:R-:W-:Y:S02]  /*07e0*/  DSETP.GEU.AND P3, PT, |R16|, R8, PT ;  /* 0x000000081000722a */ /* 0x000fe40003f6e200 */
[----:B------:R-:W3:Y:S04]  /*07f0*/  LDG.E.64 R16, desc[UR4][R22.64+0x18] ;  /* 0x0000180416107981 */ /* 0x000ee8000c1e1b00 */
[----:B------:R-:W-:-:S06]  /*0800*/  DSETP.GT.AND P3, PT, R14, R20, P3 ;  /* 0x000000140e00722a */ /* 0x000fcc0001f64000 */
[----:B------:R-:W-:Y:S02]  /*0810*/  FSEL R20, R14, R20, P3 ;  /* 0x000000140e147208 */ /* 0x000fe40001800000 */
[----:B------:R-:W-:-:S06]  /*0820*/  FSEL R21, R15, R21, P3 ;  /* 0x000000150f157208 */ /* 0x000fcc0001800000 */
[----:B-----5:R-:W-:-:S08]  /*0830*/  DADD R14, -R20, R12 ;  /* 0x00000000140e7229 */ /* 0x020fd0000000010c */
[----:B------:R-:W-:Y:S02]  /*0840*/  DSETP.GEU.AND P2, PT, |R14|, R8, PT ;  /* 0x000000080e00722a */ /* 0x000fe40003f4e200 */
[----:B------:R-:W4:Y:S04]  /*0850*/  LDG.E.64 R14, desc[UR4][R22.64+0x20] ;  /* 0x00002004160e7981 */ /* 0x000f28000c1e1b00 */
[----:B------:R-:W-:-:S06]  /*0860*/  DSETP.GT.AND P2, PT, R12, R20, P2 ;  /* 0x000000140c00722a */ /* 0x000fcc0001744000 */
[----:B------:R-:W-:Y:S02]  /*0870*/  FSEL R20, R12, R20, P2 ;  /* 0x000000140c147208 */ /* 0x000fe40001000000 */
[----:B------:R-:W-:Y:S01]  /*0880*/  FSEL R21, R13, R21, P2 ;  /* 0x000000150d157208 */ /* 0x000fe20001000000 */
[----:B------:R-:W-:-:S05]  /*0890*/  VIADD R27, R4, 0x6 ;  /* 0x00000006041b7836 */ /* 0x000fca0000000000 */
[----:B------:R-:W-:Y:S01]  /*08a0*/  DADD R12, -R20, R10 ;  /* 0x00000000140c7229 */ /* 0x000fe2000000010a */
[----:B------:R-:W-:-:S07]  /*08b0*/  IMAD.WIDE R28, R27, 0x8, R6 ;  /* 0x000000081b1c7825 */ /* 0x000fce00078e0206 */
[----:B------:R-:W-:Y:S02]  /*08c0*/  DSETP.GEU.AND P6, PT, |R12|, R8, PT ;  /* 0x000000080c00722a */ /* 0x000fe40003fce200 */
[----:B------:R-:W5:Y:S04]  /*08d0*/  LDG.E.64 R12, desc[UR4][R28.64+0x8] ;  /* 0x000008041c0c7981 */ /* 0x000f68000c1e1b00 */
[----:B------:R-:W-:-:S06]  /*08e0*/  DSETP.GT.AND P6, PT, R10, R20, P6 ;  /* 0x000000140a00722a */ /* 0x000fcc00037c4000 */
[----:B------:R-:W-:Y:S02]  /*08f0*/  FSEL R20, R10, R20, P6 ;  /* 0x000000140a147208 */ /* 0x000fe40003000000 */
[----:B------:R-:W-:Y:S01]  /*0900*/  FSEL R21, R11, R21, P6 ;  /* 0x000000150b157208 */ /* 0x000fe20003000000 */
[----:B------:R-:W-:-:S05]  /*0910*/  @P4 VIADD R5, R4, 0xffffffff ;  /* 0xffffffff04054836 */ /* 0x000fca0000000000 */
[----:B--2---:R-:W-:-:S08]  /*0920*/  DADD R10, -R20, R18 ;  /* 0x00000000140a7229 */ /* 0x004fd00000000112 */
[----:B------:R-:W-:Y:S02]  /*0930*/  DSETP.GEU.AND P5, PT, |R10|, R8, PT ;  /* 0x000000080a00722a */ /* 0x000fe40003fae200 */
[----:B------:R-:W2:Y:S04]  /*0940*/  LDG.E.64 R10, desc[UR4][R28.64+0x10] ;  /* 0x000010041c0a7981 */ /* 0x000ea8000c1e1b00 */
[----:B------:R-:W-:-:S06]  /*0950*/  DSETP.GT.AND P5, PT, R18, R20, P5 ;  /* 0x000000141200722a */ /* 0x000fcc0002fa4000 */
[----:B------:R-:W-:Y:S02]  /*0960*/  FSEL R18, R18, R20, P5 ;  /* 0x0000001412127208 */ /* 0x000fe40002800000 */
[----:B------:R-:W-:-:S06]  /*0970*/  FSEL R19, R19, R21, P5 ;  /* 0x0000001513137208 */ /* 0x000fcc0002800000 */
[----:B---3--:R-:W-:-:S08]  /*0980*/  DADD R20, -R18, R16 ;  /* 0x0000000012147229 */ /* 0x008fd00000000110 */
[----:B------:R-:W-:Y:S02]  /*0990*/  DSETP.GEU.AND P4, PT, |R20|, R8, PT ;  /* 0x000000081400722a */ /* 0x000fe40003f8e200 */
[----:B------:R-:W3:Y:S04]  /*09a0*/  LDG.E.64 R20, desc[UR4][R28.64+0x18] ;  /* 0x000018041c147981 */ /* 0x000ee8000c1e1b00 */
[----:B------:R-:W-:-:S06]  /*09b0*/  DSETP.GT.AND P4, PT, R16, R18, P4 ;  /* 0x000000121000722a */ /* 0x000fcc0002784000 */
[----:B------:R-:W-:Y:S02]  /*09c0*/  FSEL R16, R16, R18, P4 ;  /* 0x0000001210107208 */ /* 0x000fe40002000000 */
[----:B------:R-:W-:-:S06]  /*09d0*/  FSEL R17, R17, R19, P4 ;  /* 0x0000001311117208 */ /* 0x000fcc0002000000 */
[----:B----4-:R-:W-:Y:S01]  /*09e0*/  DADD R18, -R16, R14 ;  /* 0x0000000010127229 */ /* 0x010fe2000000010e */
[----:B------:R-:W-:-:S07]  /*09f0*/  SEL R0, R4, R5, P1 ;  /* 0x0000000504007207 */ /* 0x000fce0000800000 */
[----:B------:R-:W-:Y:S02]  /*0a00*/  DSETP.GEU.AND P1, PT, |R18|, R8, PT ;  /* 0x000000081200722a */ /* 0x000fe40003f2e200 */
[----:B------:R-:W4:Y:S04]  /*0a10*/  LDG.E.64 R18, desc[UR4][R28.64+0x20] ;  /* 0x000020041c127981 */ /* 0x000f28000c1e1b00 */
[----:B------:R-:W-:-:S06]  /*0a20*/  DSETP.GT.AND P1, PT, R14, R16, P1 ;  /* 0x000000100e00722a */ /* 0x000fcc0000f24000 */
[----:B------:R-:W-:Y:S02]  /*0a30*/  FSEL R14, R14, R16, P1 ;  /* 0x000000100e0e7208 */ /* 0x000fe40000800000 */
[----:B------:R-:W-:Y:S01]  /*0a40*/  FSEL R15, R15, R17, P1 ;  /* 0x000000110f0f7208 */ /* 0x000fe20000800000 */
[----:B------:R-:W-:-:S05]  /*0a50*/  VIADD R5, R4, 0xa ;  /* 0x0000000a04057836 */ /* 0x000fca0000000000 */
[----:B-----5:R-:W-:Y:S01]  /*0a60*/  DADD R16, -R14, R12 ;  /* 0x000000000e107229 */ /* 0x020fe2000000010c */
[----:B------:R-:W-:-:S04]  /*0a70*/  IMAD.WIDE R22, R5, 0x8, R6 ;  /* 0x0000000805167825 */ /* 0x000fc800078e0206 */
[----:B------:R-:W-:-:S03]  /*0a80*/  @P3 VIADD R0, R4, 0x1 ;  /* 0x0000000104003836 */ /* 0x000fc60000000000 */
[----:B------:R-:W-:Y:S02]  /*0a90*/  DSETP.GEU.AND P3, PT, |R16|, R8, PT ;  /* 0x000000081000722a */ /* 0x000fe40003f6e200 */
[----:B------:R-:W5:Y:S04]  /*0aa0*/  LDG.E.64 R16, desc[UR4][R22.64+0x8] ;  /* 0x0000080416107981 */ /* 0x000f68000c1e1b00 */
[----:B------:R-:W-:-:S06]  /*0ab0*/  DSETP.GT.AND P3, PT, R12, R14, P3 ;  /* 0x0000000e0c00722a */ /* 0x000fcc0001f64000 */
[----:B------:R-:W-:Y:S02]  /*0ac0*/  FSEL R12, R12, R14, P3 ;  /* 0x0000000e0c0c7208 */ /* 0x000fe40001800000 */
[----:B------:R-:W-:Y:S02]  /*0ad0*/  FSEL R13, R13, R15, P3 ;  /* 0x0000000f0d0d7208 */ /* 0x000fe40001800000 */
[----:B------:R-:W-:Y:S01]  /*0ae0*/  SEL R0, R25, R0, P2 ;  /* 0x0000000019007207 */ /* 0x000fe20001000000 */
[----:B------:R-:W-:Y:S01]  /*0af0*/  @P6 VIADD R0, R4, 0x3 ;  /* 0x0000000304006836 */ /* 0x000fe20000000000 */
[----:B------:R-:W5:Y:S02]  /*0b00*/  LDG.E.64 R24, desc[UR4][R22.64+0x20] ;  /* 0x0000200416187981 */ /* 0x000f64000c1e1b00 */
        /* <DEDUP_REMOVED lines=18> */
[----:B-----5:R-:W-:Y:S01]  /*0c30*/  DADD R18, -R10, R16 ;  /* 0x000000000a127229 */ /* 0x020fe20000000110 */
[----:B------:R-:W-:-:S07]  /*0c40*/  @P4 VIADD R0, R4, 0x5 ;  /* 0x0000000504004836 */ /* 0x000fce0000000000 */
[----:B------:R-:W-:-:S06]  /*0c50*/  DSETP.GEU.AND P4, PT, |R18|, R8, PT ;  /* 0x000000081200722a */ /* 0x000fcc0003f8e200 */
[----:B------:R-:W-:-:S06]  /*0c60*/  DSETP.GT.AND P4, PT, R16, R10, P4 ;  /* 0x0000000a1000722a */ /* 0x000fcc0002784000 */
[----:B------:R-:W-:Y:S02]  /*0c70*/  FSEL R10, R16, R10, P4 ;  /* 0x0000000a100a7208 */ /* 0x000fe40002000000 */
[----:B------:R-:W-:Y:S02]  /*0c80*/  FSEL R11, R17, R11, P4 ;  /* 0x0000000b110b7208 */ /* 0x000fe40002000000 */
[----:B------:R-:W-:Y:S01]  /*0c90*/  SEL R0, R27, R0, P1 ;  /* 0x000000001b007207 */ /* 0x000fe20000800000 */
[C---:B------:R-:W-:Y:S02]  /*0ca0*/  @P3 VIADD R0, R4.reuse, 0x7 ;  /* 0x0000000704003836 */ /* 0x040fe40000000000 */
[C---:B------:R-:W-:Y:S02]  /*0cb0*/  @P2 VIADD R0, R4.reuse, 0x8 ;  /* 0x0000000804002836 */ /* 0x040fe40000000000 */
[----:B------:R-:W-:Y:S02]  /*0cc0*/  @P6 VIADD R0, R4, 0x9 ;  /* 0x0000000904006836 */ /* 0x000fe40000000000 */
[----:B------:R-:W-:-:S03]  /*0cd0*/  VIADD R3, R3, 0x10 ;  /* 0x0000001003037836 */ /* 0x000fc60000000000 */
[----:B------:R-:W-:Y:S01]  /*0ce0*/  SEL R5, R5, R0, P5 ;  /* 0x0000000005057207 */ /* 0x000fe20002800000 */
[----:B------:R-:W-:Y:S01]  /*0cf0*/  @P4 VIADD R5, R4, 0xb ;  /* 0x0000000b04054836 */ /* 0x000fe20000000000 */
[----:B--2---:R-:W-:-:S08]  /*0d00*/  DADD R16, -R10, R14 ;  /* 0x000000000a107229 */ /* 0x004fd0000000010e */
[----:B------:R-:W-:-:S06]  /*0d10*/  DSETP.GEU.AND P1, PT, |R16|, R8, PT ;  /* 0x000000081000722a */ /* 0x000fcc0003f2e200 */
[----:B------:R-:W-:-:S06]  /*0d20*/  DSETP.GT.AND P1, PT, R14, R10, P1 ;  /* 0x0000000a0e00722a */ /* 0x000fcc0000f24000 */
[----:B------:R-:W-:Y:S02]  /*0d30*/  FSEL R10, R14, R10, P1 ;  /* 0x0000000a0e0a7208 */ /* 0x000fe40000800000 */
[----:B------:R-:W-:-:S06]  /*0d40*/  FSEL R11, R15, R11, P1 ;  /* 0x0000000b0f0b7208 */ /* 0x000fcc0000800000 */
[----:B---3--:R-:W-:-:S08]  /*0d50*/  DADD R14, -R10, R12 ;  /* 0x000000000a0e7229 */ /* 0x008fd0000000010c */
[----:B------:R-:W-:-:S06]  /*0d60*/  DSETP.GEU.AND P3, PT, |R14|, R8, PT ;  /* 0x000000080e00722a */ /* 0x000fcc0003f6e200 */
[----:B------:R-:W-:-:S06]  /*0d70*/  DSETP.GT.AND P3, PT, R12, R10, P3 ;  /* 0x0000000a0c00722a */ /* 0x000fcc0001f64000 */
[----:B------:R-:W-:Y:S02]  /*0d80*/  FSEL R10, R12, R10, P3 ;  /* 0x0000000a0c0a7208 */ /* 0x000fe40001800000 */
[----:B------:R-:W-:-:S06]  /*0d90*/  FSEL R11, R13, R11, P3 ;  /* 0x0000000b0d0b7208 */ /* 0x000fcc0001800000 */
[----:B------:R-:W-:Y:S01]  /*0da0*/  DADD R12, -R10, R24 ;  /* 0x000000000a0c7229 */ /* 0x000fe20000000118 */
[----:B------:R-:W-:Y:S01]  /*0db0*/  @P1 VIADD R5, R4, 0xc ;  /* 0x0000000c04051836 */ /* 0x000fe20000000000 */
[----:B------:R-:W-:-:S06]  /*0dc0*/  ISETP.GE.AND P1, PT, R3, -0xd, PT ;  /* 0xfffffff30300780c */ /* 0x000fcc0003f26270 */
[----:B------:R-:W-:-:S06]  /*0dd0*/  DSETP.GEU.AND P2, PT, |R12|, R8, PT ;  /* 0x000000080c00722a */ /* 0x000fcc0003f4e200 */
[----:B------:R-:W-:Y:S01]  /*0de0*/  DSETP.GT.AND P2, PT, R24, R10, P2 ;  /* 0x0000000a1800722a */ /* 0x000fe20001744000 */
[----:B------:R-:W-:-:S05]  /*0df0*/  @P3 VIADD R5, R4, 0xd ;  /* 0x0000000d04053836 */ /* 0x000fca0000000000 */
[----:B------:R-:W-:Y:S02]  /*0e00*/  FSEL R26, R24, R10, P2 ;  /* 0x0000000a181a7208 */ /* 0x000fe40001000000 */
[----:B------:R-:W-:-:S06]  /*0e10*/  FSEL R27, R25, R11, P2 ;  /* 0x0000000b191b7208 */ /* 0x000fcc0001000000 */
[C---:B------:R-:W-:Y:S02]  /*0e20*/  @P2 VIADD R5, R4.reuse, 0xe ;  /* 0x0000000e04052836 */ /* 0x040fe40000000000 */
[----:B------:R-:W-:Y:S01]  /*0e30*/  VIADD R4, R4, 0x10 ;  /* 0x0000001004047836 */ /* 0x000fe20000000000 */
[----:B------:R-:W-:Y:S06]  /*0e40*/  @!P1 BRA `(.L_x_29) ;  /* 0xfffffff800109947 */ /* 0x000fec000383ffff */
.L_x_28:
[----:B------:R-:W-:Y:S05]  /*0e50*/  BSYNC.RECONVERGENT B3 ;  /* 0x0000000000037941 */ /* 0x000fea0003800200 */
.L_x_27:
[----:B------:R-:W-:Y:S01]  /*0e60*/  IADD3 R0, PT, PT, -R3, -0x1, RZ ;  /* 0xffffffff03007810 */ /* 0x000fe20007ffe1ff */
[----:B------:R-:W-:Y:S03]  /*0e70*/  BSSY.RECONVERGENT B3, `(.L_x_30) ;  /* 0x0000042000037945 */ /* 0x000fe60003800200 */
[----:B------:R-:W-:-:S13]  /*0e80*/  ISETP.GT.AND P1, PT, R0, 0x4, PT ;  /* 0x000000040000780c */ /* 0x000fda0003f24270 */
[----:B------:R-:W-:Y:S05]  /*0e90*/  @!P1 BRA `(.L_x_31) ;  /* 0x0000000000fc9947 */ /* 0x000fea0003800000 */
[----:B------:R-:W-:-:S04]  /*0ea0*/  VIADD R29, R4, 0xfffffffe ;  /* 0xfffffffe041d7836 */ /* 0x000fc80000000000 */
[----:B------:R-:W-:-:S05]  /*0eb0*/  IMAD.WIDE R28, R29, 0x8, R6 ;  /* 0x000000081d1c7825 */ /* 0x000fca00078e0206 */
[----:B------:R-:W2:Y:S04]  /*0ec0*/  LDG.E.64 R18, desc[UR4][R28.64+0x8] ;  /* 0x000008041c127981 */ /* 0x000ea8000c1e1b00 */
[----:B------:R-:W3:Y:S04]  /*0ed0*/  LDG.E.64 R20, desc[UR4][R28.64+0x10] ;  /* 0x000010041c147981 */ /* 0x000ee8000c1e1b00 */
[----:B------:R-:W4:Y:S04]  /*0ee0*/  LDG.E.64 R10, desc[UR4][R28.64+0x18] ;  /* 0x000018041c0a7981 */ /* 0x000f28000c1e1b00 */
[----:B------:R-:W5:Y:S01]  /*0ef0*/  LDG.E.64 R16, desc[UR4][R28.64+0x20] ;  /* 0x000020041c107981 */ /* 0x000f62000c1e1b00 */
[----:B------:R-:W-:-:S04]  /*0f00*/  VIADD R23, R4, 0x2 ;  /* 0x0000000204177836 */ /* 0x000fc80000000000 */
[----:B------:R-:W-:Y:S01]  /*0f10*/  IMAD.WIDE R12, R23, 0x8, R6 ;  /* 0x00000008170c7825 */ /* 0x000fe200078e0206 */
[----:B--2---:R-:W-:-:S08]  /*0f20*/  DADD R14, -R26, R18 ;  /* 0x000000001a0e7229 */ /* 0x004fd00000000112 */
[----:B------:R-:W-:Y:S02]  /*0f30*/  DSETP.GEU.AND P0, PT, |R14|, R8, PT ;  /* 0x000000080e00722a */ /* 0x000fe40003f0e200 */
[----:B------:R-:W2:Y:S04]  /*0f40*/  LDG.E.64 R14, desc[UR4][R12.64+0x8] ;  /* 0x000008040c0e7981 */ /* 0x000ea8000c1e1b00 */
[----:B------:R-:W-:-:S06]  /*0f50*/  DSETP.GT.AND P0, PT, R18, R26, P0 ;  /* 0x0000001a1200722a */ /* 0x000fcc0000704000 */
[----:B------:R-:W-:Y:S02]  /*0f60*/  FSEL R24, R18, R26, P0 ;  /* 0x0000001a12187208 */ /* 0x000fe40000000000 */
[----:B------:R-:W-:Y:S02]  /*0f70*/  FSEL R25, R19, R27, P0 ;  /* 0x0000001b13197208 */ /* 0x000fe40000000000 */
[----:B------:R-:W2:Y:S04]  /*0f80*/  LDG.E.64 R26, desc[UR4][R12.64+0x20] ;  /* 0x000020040c1a7981 */ /* 0x000ea8000c1e1b00 */
[----:B---3--:R-:W-:-:S08]  /*0f90*/  DADD R18, -R24, R20 ;  /* 0x0000000018127229 */ /* 0x008fd00000000114 */
[----:B------:R-:W-:Y:S02]  /*0fa0*/  DSETP.GEU.AND P1, PT, |R18|, R8, PT ;  /* 0x000000081200722a */ /* 0x000fe40003f2e200 */
[----:B------:R-:W3:Y:S04]  /*0fb0*/  LDG.E.64 R18, desc[UR4][R12.64+0x10] ;  /* 0x000010040c127981 */ /* 0x000ee8000c1e1b00 */
[----:B------:R-:W-:-:S06]  /*0fc0*/  DSETP.GT.AND P1, PT, R20, R24, P1 ;  /* 0x000000181400722a */ /* 0x000fcc0000f24000 */
[----:B------:R-:W-:Y:S02]  /*0fd0*/  FSEL R20, R20, R24, P1 ;  /* 0x0000001814147208 */ /* 0x000fe40000800000 */
[----:B------:R-:W-:-:S06]  /*0fe0*/  FSEL R21, R21, R25, P1 ;  /* 0x0000001915157208 */ /* 0x000fcc0000800000 */
[----:B----4-:R-:W-:-:S08]  /*0ff0*/  DADD R24, -R20, R10 ;  /* 0x0000000014187229 */ /* 0x010fd0000000010a */
[----:B------:R-:W-:Y:S02]  /*1000*/  DSETP.GEU.AND P2, PT, |R24|, R8, PT ;  /* 0x000000081800722a */ /* 0x000fe40003f4e200 */
[----:B------:R3:W4:Y:S04]  /*1010*/  LDG.E.64 R24, desc[UR4][R12.64+0x18] ;  /* 0x000018040c187981 */ /* 0x000728000c1e1b00 */
[----:B------:R-:W-:-:S06]  /*1020*/  DSETP.GT.AND P2, PT, R10, R20, P2 ;  /* 0x000000140a00722a */ /* 0x000fcc0001744000 */
[----:B------:R-:W-:Y:S02]  /*1030*/  FSEL R10, R10, R20, P2 ;  /* 0x000000140a0a7208 */ /* 0x000fe40001000000 */
[----:B------:R-:W-:-:S06]  /*1040*/  FSEL R11, R11, R21, P2 ;  /* 0x000000150b0b7208 */ /* 0x000fcc0001000000 */
[----:B-----5:R-:W-:-:S08]  /*1050*/  DADD R20, -R10, R16 ;  /* 0x000000000a147229 */ /* 0x020fd00000000110 */
[----:B------:R-:W-:-:S06]  /*1060*/  DSETP.GEU.AND P3, PT, |R20|, R8, PT ;  /* 0x000000081400722a */ /* 0x000fcc0003f6e200 */
[----:B------:R-:W-:-:S06]  /*1070*/  DSETP.GT.AND P3, PT, R16, R10, P3 ;  /* 0x0000000a1000722a */ /* 0x000fcc0001f64000 */
[----:B------:R-:W-:Y:S02]  /*1080*/  FSEL R10, R16, R10, P3 ;  /* 0x0000000a100a7208 */ /* 0x000fe40001800000 */
[----:B------:R-:W-:Y:S01]  /*1090*/  FSEL R11, R17, R11, P3 ;  /* 0x0000000b110b7208 */ /* 0x000fe20001800000 */
[----:B------:R-:W-:-:S05]  /*10a0*/  @P0 VIADD R5, R4, 0xffffffff ;  /* 0xffffffff04050836 */ /* 0x000fca0000000000 */
[C---:B------:R-:W-:Y:S01]  /*10b0*/  SEL R0, R4.reuse, R5, P1 ;  /* 0x0000000504007207 */ /* 0x040fe20000800000 */
[----:B------:R-:W-:-:S05]  /*10c0*/  @P2 VIADD R0, R4, 0x1 ;  /* 0x0000000104002836 */ /* 0x000fca0000000000 */
[----:B------:R-:W-:Y:S01]  /*10d0*/  SEL R5, R23, R0, P3 ;  /* 0x0000000017057207 */ /* 0x000fe20001800000 */
[----:B------:R-:W-:Y:S01]  /*10e0*/  VIADD R3, R3, 0x8 ;  /* 0x0000000803037836 */ /* 0x000fe20000000000 */
        /* <DEDUP_REMOVED lines=10> */
[----:B----4-:R-:W-:-:S08]  /*1190*/  DADD R12, -R10, R24 ;  /* 0x000000000a0c7229 */ /* 0x010fd00000000118 */
[----:B------:R-:W-:-:S06]  /*11a0*/  DSETP.GEU.AND P6, PT, |R12|, R8, PT ;  /* 0x000000080c00722a */ /* 0x000fcc0003fce200 */
[----:B------:R-:W-:-:S06]  /*11b0*/  DSETP.GT.AND P6, PT, R24, R10, P6 ;  /* 0x0000000a1800722a */ /* 0x000fcc00037c4000 */
[----:B------:R-:W-:Y:S02]  /*11c0*/  FSEL R10, R24, R10, P6 ;  /* 0x0000000a180a7208 */ /* 0x000fe40003000000 */
[----:B------:R-:W-:-:S06]  /*11d0*/  FSEL R11, R25, R11, P6 ;  /* 0x0000000b190b7208 */ /* 0x000fcc0003000000 */
[----:B------:R-:W-:-:S08]  /*11e0*/  DADD R12, -R10, R26 ;  /* 0x000000000a0c7229 */ /* 0x000fd0000000011a */
[----:B------:R-:W-:-:S06]  /*11f0*/  DSETP.GEU.AND P0, PT, |R12|, R8, PT ;  /* 0x000000080c00722a */ /* 0x000fcc0003f0e200 */
[----:B------:R-:W-:Y:S01]  /*1200*/  DSETP.GT.AND P1, PT, R26, R10, P0 ;  /* 0x0000000a1a00722a */ /* 0x000fe20000724000 */
[C---:B------:R-:W-:Y:S02]  /*1210*/  @P4 VIADD R5, R4.reuse, 0x3 ;  /* 0x0000000304054836 */ /* 0x040fe40000000000 */
[C---:B------:R-:W-:Y:S02]  /*1220*/  @P5 VIADD R5, R4.reuse, 0x4 ;  /* 0x0000000404055836 */ /* 0x040fe40000000000 */
[----:B------:R-:W-:Y:S01]  /*1230*/  @P6 VIADD R5, R4, 0x5 ;  /* 0x0000000504056836 */ /* 0x000fe20000000000 */
[----:B------:R-:W-:Y:S02]  /*1240*/  PLOP3.LUT P0, PT, PT, PT, PT, 0x8, 0x80 ;  /* 0x000000000080781c */ /* 0x000fe40003f0e170 */
[----:B------:R-:W-:Y:S02]  /*1250*/  FSEL R26, R26, R10, P1 ;  /* 0x0000000a1a1a7208 */ /* 0x000fe40000800000 */
[----:B------:R-:W-:-:S04]  /*1260*/  FSEL R27, R27, R11, P1 ;  /* 0x0000000b1b1b7208 */ /* 0x000fc80000800000 */
[C---:B------:R-:W-:Y:S02]  /*1270*/  @P1 VIADD R5, R4.reuse, 0x6 ;  /* 0x0000000604051836 */ /* 0x040fe40000000000 */
[----:B------:R-:W-:-:S07]  /*1280*/  VIADD R4, R4, 0x8 ;  /* 0x0000000804047836 */ /* 0x000fce0000000000 */
.L_x_31:
[----:B------:R-:W-:Y:S05]  /*1290*/  BSYNC.RECONVERGENT B3 ;  /* 0x0000000000037941 */ /* 0x000fea0003800200 */
.L_x_30:
[----:B------:R-:W-:-:S13]  /*12a0*/  ISETP.EQ.AND P1, PT, R3, -0x1, PT ;  /* 0xffffffff0300780c */ /* 0x000fda0003f22270 */
[----:B------:R-:W-:Y:S05]  /*12b0*/  @!P0 BREAK.RELIABLE P1, B1 ;  /* 0x0000000000018942 */ /* 0x000fea0000800100 */
[----:B------:R-:W-:Y:S05]  /*12c0*/  @!P0 BRA P1, `(.L_x_24) ;  /* 0x00000000008c8947 */ /* 0x000fea0000800000 */
.L_x_26:
[----:B------:R-:W-:Y:S05]  /*12d0*/  BSYNC.RELIABLE B1 ;  /* 0x0000000000017941 */ /* 0x000fea0003800100 */
.L_x_25:
[----:B------:R-:W-:-:S04]  /*12e0*/  VIADD R21, R4, 0xfffffffe ;  /* 0xfffffffe04157836 */ /* 0x000fc80000000000 */
[----:B------:R-:W-:-:S05]  /*12f0*/  IMAD.WIDE R20, R21, 0x8, R6 ;  /* 0x0000000815147825 */ /* 0x000fca00078e0206 */
[----:B------:R-:W2:Y:S04]  /*1300*/  LDG.E.64 R16, desc[UR4][R20.64+0x8] ;  /* 0x0000080414107981 */ /* 0x000ea8000c1e1b00 */
[----:B------:R-:W3:Y:S04]  /*1310*/  LDG.E.64 R14, desc[UR4][R20.64+0x10] ;  /* 0x00001004140e7981 */ /* 0x000ee8000c1e1b00 */
[----:B------:R-:W4:Y:S04]  /*1320*/  LDG.E.64 R12, desc[UR4][R20.64+0x18] ;  /* 0x00001804140c7981 */ /* 0x000f28000c1e1b00 */
[----:B------:R-:W5:Y:S01]  /*1330*/  LDG.E.64 R10, desc[UR4][R20.64+0x20] ;  /* 0x00002004140a7981 */ /* 0x000f62000c1e1b00 */
[----:B------:R-:W-:Y:S01]  /*1340*/  VIADD R3, R3, 0x4 ;  /* 0x0000000403037836 */ /* 0x000fe20000000000 */
[----:B--2---:R-:W-:-:S08]  /*1350*/  DADD R18, R16, -R26 ;  /* 0x0000000010127229 */ /* 0x004fd0000000081a */
        /* <DEDUP_REMOVED lines=10> */
[----:B------:R-:W-:Y:S02]  /*1400*/  FSEL R15, R15, R17, P1 ;  /* 0x000000110f0f7208 */ /* 0x000fe40000800000 */
[----:B------:R-:W-:-:S04]  /*1410*/  SEL R5, R4, R5, P1 ;  /* 0x0000000504057207 */ /* 0x000fc80000800000 */
[----:B----4-:R-:W-:-:S08]  /*1420*/  DADD R16, -R14, R12 ;  /* 0x000000000e107229 */ /* 0x010fd0000000010c */
        /* <DEDUP_REMOVED lines=9> */
[----:B------:R-:W-:-:S06]  /*14c0*/  FSEL R27, R11, R13, P3 ;  /* 0x0000000d0b1b7208 */ /* 0x000fcc0001800000 */
[C---:B------:R-:W-:Y:S02]  /*14d0*/  @P3 VIADD R5, R4.reuse, 0x2 ;  /* 0x0000000204053836 */ /* 0x040fe40000000000 */
[----:B------:R-:W-:Y:S01]  /*14e0*/  VIADD R4, R4, 0x4 ;  /* 0x0000000404047836 */ /* 0x000fe20000000000 */
[----:B------:R-:W-:Y:S06]  /*14f0*/  @P0 BRA `(.L_x_25) ;  /* 0xfffffffc00780947 */ /* 0x000fec000383ffff */
.L_x_24:
[----:B------:R-:W-:Y:S05]  /*1500*/  BSYNC.RECONVERGENT B2 ;  /* 0x0000000000027941 */ /* 0x000fea0003800200 */
.L_x_23:
[----:B------:R-:W-:Y:S05]  /*1510*/  BRA `(.L_x_18) ;  /* 0x0000001000747947 */ /* 0x000fea0003800000 */
.L_x_19:
        /* <DEDUP_REMOVED lines=15> */
.L_x_35:
[----:B------:R-:W-:-:S06]  /*1610*/  IMAD.WIDE R10, R15, 0x8, R8 ;  /* 0x000000080f0a7825 */ /* 0x000fcc00078e0208 */
[----:B------:R-:W2:Y:S01]  /*1620*/  LDG.E.64 R10, desc[UR4][R10.64] ;  /* 0x000000040a0a7981 */ /* 0x000ea2000c1e1b00 */
[----:B------:R-:W-:Y:S01]  /*1630*/  VIADD R14, R14, 0x1 ;  /* 0x000000010e0e7836 */ /* 0x000fe20000000000 */
[----:B------:R-:W-:Y:S01]  /*1640*/  UMOV UR6, 0x88e368f1 ;  /* 0x88e368f100067882 */ /* 0x000fe20000000000 */
[----:B------:R-:W-:Y:S01]  /*1650*/  UMOV UR7, 0x3ee4f8b5 ;  /* 0x3ee4f8b500077882 */ /* 0x000fe20000000000 */
[----:B------:R-:W-:Y:S02]  /*1660*/  VIADD R15, R15, 0x1 ;  /* 0x000000010f0f7836 */ /* 0x000fe40000000000 */
[----:B------:R-:W-:Y:S01]  /*1670*/  ISETP.NE.AND P1, PT, R14, RZ, PT ;  /* 0x000000ff0e00720c */ /* 0x000fe20003f25270 */
[----:B--2--5:R-:W-:-:S08]  /*1680*/  DADD R12, R10, -R26 ;  /* 0x000000000a0c7229 */ /* 0x024fd0000000081a */
[----:B------:R-:W-:Y:S01]  /*1690*/  DSETP.GEU.AND P0, PT, |R12|, UR6, PT ;  /* 0x000000060c007e2a */ /* 0x000fe2000bf0e200 */
[----:B------:R-:W-:-:S05]  /*16a0*/  IMAD.MOV.U32 R12, RZ, RZ, R4 ;  /* 0x000000ffff0c7224 */ /* 0x000fca00078e0004 */
[----:B------:R-:W-:-:S06]  /*16b0*/  DSETP.LT.AND P0, PT, R10, R26, P0 ;  /* 0x0000001a0a00722a */ /* 0x000fcc0000701000 */
[C---:B------:R-:W-:Y:S01]  /*16c0*/  SEL R5, R4.reuse, R5, P0 ;  /* 0x0000000504057207 */ /* 0x040fe20000000000 */
[----:B------:R-:W-:Y:S01]  /*16d0*/  VIADD R4, R4, 0x1 ;  /* 0x0000000104047836 */ /* 0x000fe20000000000 */
[----:B------:R-:W-:Y:S02]  /*16e0*/  FSEL R26, R10, R26, P0 ;  /* 0x0000001a0a1a7208 */ /* 0x000fe40000000000 */
[----:B------:R-:W-:Y:S01]  /*16f0*/  FSEL R27, R11, R27, P0 ;  /* 0x0000001b0b1b7208 */ /* 0x000fe20000000000 */
[----:B------:R-:W-:Y:S06]  /*1700*/  @P1 BRA `(.L_x_35) ;  /* 0xfffffffc00c01947 */ /* 0x000fec000383ffff */
[----:B------:R-:W-:Y:S05]  /*1710*/  BSYNC.RECONVERGENT B2 ;  /* 0x0000000000027941 */ /* 0x000fea0003800200 */
.L_x_34:
[----:B------:R-:W-:-:S07]  /*1720*/  IMAD.MOV.U32 R9, RZ, RZ, R12 ;  /* 0x000000ffff097224 */ /* 0x000fce00078e000c */
.L_x_33:
[----:B------:R-:W-:Y:S05]  /*1730*/  BSYNC.RECONVERGENT B1 ;  /* 0x0000000000017941 */ /* 0x000fea0003800200 */
.L_x_32:
[----:B------:R-:W-:-:S04]  /*1740*/  IADD3 R3, PT, PT, R0, -0x2, -R3 ;  /* 0xfffffffe00037810 */ /* 0x000fc80007ffe803 */
[----:B------:R-:W-:-:S13]  /*1750*/  ISETP.GE.U32.AND P0, PT, R3, 0x3, PT ;  /* 0x000000030300780c */ /* 0x000fda0003f06070 */
[----:B------:R-:W-:Y:S05]  /*1760*/  @!P0 BRA `(.L_x_18) ;  /* 0x0000000c00e08947 */ /* 0x000fea0003800000 */
[C---:B------:R-:W-:Y:S01]  /*1770*/  IMAD.IADD R0, R9.reuse, 0x1, -R0 ;  /* 0x0000000109007824 */ /* 0x040fe200078e0a00 */
[----:B------:R-:W-:Y:S01]  /*1780*/  BSSY.RELIABLE B1, `(.L_x_36) ;  /* 0x00000d2000017945 */ /* 0x000fe20003800100 */
[----:B------:R-:W-:-:S03]  /*1790*/  VIADD R4, R9, 0x2 ;  /* 0x0000000209047836 */ /* 0x000fc60000000000 */
[----:B------:R-:W-:-:S13]  /*17a0*/  ISETP.GE.AND P0, PT, R0, -0x1, PT ;  /* 0xffffffff0000780c */ /* 0x000fda0003f06270 */
[----:B------:R-:W-:Y:S05]  /*17b0*/  @P0 BRA `(.L_x_37) ;  /* 0x0000000c00380947 */ /* 0x000fea0003800000 */
[----:B------:R-:W-:Y:S01]  /*17c0*/  IADD3 R3, PT, PT, -R0, -0x1, RZ ;  /* 0xffffffff00037810 */ /* 0x000fe20007ffe1ff */
[----:B------:R-:W-:Y:S01]  /*17d0*/  BSSY.RECONVERGENT B2, `(.L_x_38) ;  /* 0x0000083000027945 */ /* 0x000fe20003800200 */
[----:B------:R-:W-:Y:S02]  /*17e0*/  PLOP3.LUT P0, PT, PT, PT, PT, 0x80, 0x8 ;  /* 0x000000000008781c */ /* 0x000fe40003f0f070 */
[----:B------:R-:W-:-:S13]  /*17f0*/  ISETP.GT.AND P1, PT, R3, 0xc, PT ;  /* 0x0000000c0300780c */ /* 0x000fda0003f24270 */
[----:B------:R-:W-:Y:S05]  /*1800*/  @!P1 BRA `(.L_x_39) ;  /* 0x0000000400fc9947 */ /* 0x000fea0003800000 */
[----:B------:R-:W-:-:S13]  /*1810*/  PLOP3.LUT P0, PT, PT, PT, PT, 0x8, 0x80 ;  /* 0x000000000080781c */ /* 0x000fda0003f0e170 */
.L_x_40:
[----:B------:R-:W-:-:S04]  /*1820*/  VIADD R29, R4, 0xfffffffe ;  /* 0xfffffffe041d7836 */ /* 0x000fc80000000000 */
[----:B------:R-:W-:-:S05]  /*1830*/  IMAD.WIDE R28, R29, 0x8, R6 ;  /* 0x000000081d1c7825 */ /* 0x000fca00078e0206 */
[----:B------:R-:W2:Y:S04]  /*1840*/  LDG.E.64 R16, desc[UR4][R28.64+0x8] ;  /* 0x000008041c107981 */ /* 0x000ea8000c1e1b00 */
[----:B------:R-:W3:Y:S04]  /*1850*/  LDG.E.64 R12, desc[UR4][R28.64+0x10] ;  /* 0x000010041c0c7981 */ /* 0x000ee8000c1e1b00 */
[----:B------:R-:W4:Y:S04]  /*1860*/  LDG.E.64 R8, desc[UR4][R28.64+0x18] ;  /* 0x000018041c087981 */ /* 0x000f28000c1e1b00 */
[----:B------:R-:W4:Y:S01]  /*1870*/  LDG.E.64 R10, desc[UR4][R28.64+0x20] ;  /* 0x000020041c0a7981 */ /* 0x000f22000c1e1b00 */
[----:B------:R-:W-:-:S04]  /*1880*/  VIADD R15, R4, 0x2 ;  /* 0x00000002040f7836 */ /* 0x000fc80000000000 */
[----:B------:R-:W-:-:S05]  /*1890*/  IMAD.WIDE R24, R15, 0x8, R6 ;  /* 0x000000080f187825 */ /* 0x000fca00078e0206 */
[----:B------:R-:W4:Y:S01]  /*18a0*/  LDG.E.64 R20, desc[UR4][R24.64+0x8] ;  /* 0x0000080418147981 */ /* 0x000f22000c1e1b00 */
[----:B------:R-:W-:Y:S01]  /*18b0*/  UMOV UR6, 0x88e368f1 ;  /* 0x88e368f100067882 */ /* 0x000fe20000000000 */
[----:B------:R-:W-:Y:S01]  /*18c0*/  UMOV UR7, 0x3ee4f8b5 ;  /* 0x3ee4f8b500077882 */ /* 0x000fe20000000000 */
[----:B------:R-:W-:Y:S01]  /*18d0*/  VIADD R3, R4, 0x6 ;  /* 0x0000000604037836 */ /* 0x000fe20000000000 */
[----:B--2--5:R-:W-:-:S08]  /*18e0*/  DADD R18, R16, -R26 ;  /* 0x0000000010127229 */ /* 0x024fd0000000081a */
[----:B------:R-:W-:Y:S02]  /*18f0*/  DSETP.GEU.AND P4, PT, |R18|, UR6, PT ;  /* 0x0000000612007e2a */ /* 0x000fe4000bf8e200 */
[----:B------:R-:W2:Y:S04]  /*1900*/  LDG.E.64 R18, desc[UR4][R24.64+0x10] ;  /* 0x0000100418127981 */ /* 0x000ea8000c1e1b00 */
[----:B------:R-:W-:-:S06]  /*1910*/  DSETP.LT.AND P4, PT, R16, R26, P4 ;  /* 0x0000001a1000722a */ /* 0x000fcc0002781000 */
[----:B------:R-:W-:Y:S02]  /*1920*/  FSEL R22, R16, R26, P4 ;  /* 0x0000001a10167208 */ /* 0x000fe40002000000 */
[----:B------:R-:W-:-:S06]  /*1930*/  FSEL R23, R17, R27, P4 ;  /* 0x0000001b11177208 */ /* 0x000fcc0002000000 */
[----:B---3--:R-:W-:-:S08]  /*1940*/  DADD R16, -R22, R12 ;  /* 0x0000000016107229 */ /* 0x008fd0000000010c */
[----:B------:R-:W-:Y:S02]  /*1950*/  DSETP.GEU.AND P1, PT, |R16|, UR6, PT ;  /* 0x0000000610007e2a */ /* 0x000fe4000bf2e200 */
[----:B------:R-:W3:Y:S04]  /*1960*/  LDG.E.64 R16, desc[UR4][R24.64+0x18] ;  /* 0x0000180418107981 */ /* 0x000ee8000c1e1b00 */
[----:B------:R-:W-:-:S06]  /*1970*/  DSETP.LT.AND P1, PT, R12, R22, P1 ;  /* 0x000000160c00722a */ /* 0x000fcc0000f21000 */
[----:B------:R-:W-:Y:S02]  /*1980*/  FSEL R22, R12, R22, P1 ;  /* 0x000000160c167208 */ /* 0x000fe40000800000 */
[----:B------:R-:W-:-:S06]  /*1990*/  FSEL R23, R13, R23, P1 ;  /* 0x000000170d177208 */ /* 0x000fcc0000800000 */
[----:B----4-:R-:W-:-:S08]  /*19a0*/  DADD R12, -R22, R8 ;  /* 0x00000000160c7229 */ /* 0x010fd00000000108 */
[----:B------:R-:W-:Y:S02]  /*19b0*/  DSETP.GEU.AND P3, PT, |R12|, UR6, PT ;  /* 0x000000060c007e2a */ /* 0x000fe4000bf6e200 */
[----:B------:R0:W4:Y:S01]  /*19c0*/  LDG.E.64 R12, desc[UR4][R24.64+0x20] ;  /* 0x00002004180c7981 */ /* 0x000122000c1e1b00 */
[----:B------:R-:W-:-:S03]  /*19d0*/  IMAD.WIDE R26, R3, 0x8, R6 ;  /* 0x00000008031a7825 */ /* 0x000fc600078e0206 */
[----:B------:R-:W-:-:S06]  /*19e0*/  DSETP.LT.AND P3, PT, R8, R22, P3 ;  /* 0x000000160800722a */ /* 0x000fcc0001f61000 */
[----:B------:R-:W-:Y:S02]  /*19f0*/  FSEL R22, R8, R22, P3 ;  /* 0x0000001608167208 */ /* 0x000fe40001800000 */
[----:B------:R-:W-:-:S06]  /*1a00*/  FSEL R23, R9, R23, P3 ;  /* 0x0000001709177208 */ /* 0x000fcc0001800000 */
[----:B------:R-:W-:-:S08]  /*1a10*/  DADD R8, -R22, R10 ;  /* 0x0000000016087229 */ /* 0x000fd0000000010a */
[----:B------:R-:W-:Y:S02]  /*1a20*/  DSETP.GEU.AND P2, PT, |R8|, UR6, PT ;  /* 0x0000000608007e2a */ /* 0x000fe4000bf4e200 */
[----:B------:R-:W4:Y:S04]  /*1a30*/  LDG.E.64 R8, desc[UR4][R26.64+0x8] ;  /* 0x000008041a087981 */ /* 0x000f28000c1e1b00 */
[----:B------:R-:W-:-:S06]  /*1a40*/  DSETP.LT.AND P2, PT, R10, R22, P2 ;  /* 0x000000160a00722a */ /* 0x000fcc0001741000 */
[----:B------:R-:W-:Y:S02]  /*1a50*/  FSEL R22, R10, R22, P2 ;  /* 0x000000160a167208 */ /* 0x000fe40001000000 */
[----:B------:R-:W-:-:S06]  /*1a60*/  FSEL R23, R11, R23, P2 ;  /* 0x000000170b177208 */ /* 0x000fcc0001000000 */
[----:B------:R-:W-:-:S08]  /*1a70*/  DADD R10, -R22, R20 ;  /* 0x00000000160a7229 */ /* 0x000fd00000000114 */
[----:B------:R-:W-:Y:S02]  /*1a80*/  DSETP.GEU.AND P6, PT, |R10|, UR6, PT ;  /* 0x000000060a007e2a */ /* 0x000fe4000bfce200 */
[----:B------:R-:W4:Y:S01]  /*1a90*/  LDG.E.64 R10, desc[UR4][R26.64+0x10] ;  /* 0x000010041a0a7981 */ /* 0x000f22000c1e1b00 */
[----:B------:R-:W-:-:S03]  /*1aa0*/  @P4 VIADD R5, R4, 0xffffffff ;  /* 0xffffffff04054836 */ /* 0x000fc60000000000 */
[----:B------:R-:W-:-:S06]  /*1ab0*/  DSETP.LT.AND P6, PT, R20, R22, P6 ;  /* 0x000000161400722a */ /* 0x000fcc00037c1000 */
[----:B------:R-:W-:Y:S02]  /*1ac0*/  FSEL R22, R20, R22, P6 ;  /* 0x0000001614167208 */ /* 0x000fe40003000000 */
[----:B------:R-:W-:Y:S02]  /*1ad0*/  FSEL R23, R21, R23, P6 ;  /* 0x0000001715177208 */ /* 0x000fe40003000000 */
[C---:B------:R-:W-:Y:S01]  /*1ae0*/  SEL R14, R4.reuse, R5, P1 ;  /* 0x00000005040e7207 */ /* 0x040fe20000800000 */
[----:B------:R-:W-:-:S04]  /*1af0*/  VIADD R5, R4, 0xa ;  /* 0x0000000a04057836 */ /* 0x000fc80000000000 */
[----:B0-----:R-:W-:-:S04]  /*1b00*/  IMAD.WIDE R24, R5, 0x8, R6 ;  /* 0x0000000805187825 */ /* 0x001fc800078e0206 */
[----:B------:R-:W-:Y:S01]  /*1b10*/  @P3 VIADD R14, R4, 0x1 ;  /* 0x00000001040e3836 */ /* 0x000fe20000000000 */
[----:B--2---:R-:W-:-:S08]  /*1b20*/  DADD R20, -R22, R18 ;  /* 0x0000000016147229 */ /* 0x004fd00000000112 */
[----:B------:R-:W-:-:S06]  /*1b30*/  DSETP.GEU.AND P5, PT, |R20|, UR6, PT ;  /* 0x0000000614007e2a */ /* 0x000fcc000bfae200 */
[----:B------:R-:W-:-:S06]  /*1b40*/  DSETP.LT.AND P5, PT, R18, R22, P5 ;  /* 0x000000161200722a */ /* 0x000fcc0002fa1000 */
[----:B------:R-:W-:Y:S02]  /*1b50*/  FSEL R18, R18, R22, P5 ;  /* 0x0000001612127208 */ /* 0x000fe40002800000 */
[----:B------:R-:W-:Y:S02]  /*1b60*/  FSEL R19, R19, R23, P5 ;  /* 0x0000001713137208 */ /* 0x000fe40002800000 */
[----:B------:R-:W2:Y:S04]  /*1b70*/  LDG.E.64 R22, desc[UR4][R26.64+0x18] ;  /* 0x000018041a167981 */ /* 0x000ea8000c1e1b00 */
[----:B---3--:R-:W-:-:S08]  /*1b80*/  DADD R20, -R18, R16 ;  /* 0x0000000012147229 */ /* 0x008fd00000000110 */
[----:B------:R-:W-:Y:S02]  /*1b90*/  DSETP.GEU.AND P4, PT, |R20|, UR6, PT ;  /* 0x0000000614007e2a */ /* 0x000fe4000bf8e200 */
[----:B------:R-:W3:Y:S04]  /*1ba0*/  LDG.E.64 R20, desc[UR4][R26.64+0x20] ;  /* 0x000020041a147981 */ /* 0x000ee8000c1e1b00 */
[----:B------:R-:W-:-:S06]  /*1bb0*/  DSETP.LT.AND P4, PT, R16, R18, P4 ;  /* 0x000000121000722a */ /* 0x000fcc0002781000 */
[----:B------:R-:W-:Y:S01]  /*1bc0*/  FSEL R16, R16, R18, P4 ;  /* 0x0000001210107208 */ /* 0x000fe20002000000 */
[----:B------:R-:W3:Y:S01]  /*1bd0*/  LDG.E.64 R26, desc[UR4][R24.64+0x20] ;  /* 0x00002004181a7981 */ /* 0x000ee2000c1e1b00 */
[----:B------:R-:W-:-:S06]  /*1be0*/  FSEL R17, R17, R19, P4 ;  /* 0x0000001311117208 */ /* 0x000fcc0002000000 */
[----:B----4-:R-:W-:-:S08]  /*1bf0*/  DADD R18, -R16, R12 ;  /* 0x0000000010127229 */ /* 0x010fd0000000010c */
[----:B------:R-:W-:Y:S02]  /*1c00*/  DSETP.GEU.AND P1, PT, |R18|, UR6, PT ;  /* 0x0000000612007e2a */ /* 0x000fe4000bf2e200 */
[----:B------:R-:W4:Y:S04]  /*1c10*/  LDG.E.64 R18, desc[UR4][R24.64+0x8] ;  /* 0x0000080418127981 */ /* 0x000f28000c1e1b00 */
        /* <DEDUP_REMOVED lines=8> */
[----:B------:R-:W-:Y:S02]  /*1ca0*/  FSEL R13, R9, R13, P3 ;  /* 0x0000000d090d7208 */ /* 0x000fe40001800000 */
[----:B------:R-:W-:-:S04]  /*1cb0*/  SEL R8, R15, R14, P2 ;  /* 0x0000000e0f087207 */ /* 0x000fc80001000000 */
[----:B------:R-:W-:-:S08]  /*1cc0*/  DADD R14, -R12, R10 ;  /* 0x000000000c0e7229 */ /* 0x000fd0000000010a */
[----:B------:R-:W-:Y:S02]  /*1cd0*/  DSETP.GEU.AND P2, PT, |R14|, UR6, PT ;  /* 0x000000060e007e2a */ /* 0x000fe4000bf4e200 */
[----:B------:R-:W4:Y:S04]  /*1ce0*/  LDG.E.64 R14, desc[UR4][R24.64+0x18] ;  /* 0x00001804180e7981 */ /* 0x000f28000c1e1b00 */
[----:B------:R-:W-:-:S06]  /*1cf0*/  DSETP.LT.AND P2, PT, R10, R12, P2 ;  /* 0x0000000c0a00722a */ /* 0x000fcc0001741000 */
[----:B------:R-:W-:Y:S02]  /*1d00*/  FSEL R12, R10, R12, P2 ;  /* 0x0000000c0a0c7208 */ /* 0x000fe40001000000 */
[----:B------:R-:W-:Y:S01]  /*1d10*/  FSEL R13, R11, R13, P2 ;  /* 0x0000000d0b0d7208 */ /* 0x000fe20001000000 */
[C---:B------:R-:W-:Y:S02]  /*1d20*/  @P6 VIADD R8, R4.reuse, 0x3 ;  /* 0x0000000304086836 */ /* 0x040fe40000000000 */
[C---:B------:R-:W-:Y:S02]  /*1d30*/  @P5 VIADD R8, R4.reuse, 0x4 ;  /* 0x0000000404085836 */ /* 0x040fe40000000000 */
[----:B------:R-:W-:Y:S02]  /*1d40*/  @P4 VIADD R8, R4, 0x5 ;  /* 0x0000000504084836 */ /* 0x000fe40000000000 */
[----:B------:R-:W-:Y:S01]  /*1d50*/  VIADD R0, R0, 0x10 ;  /* 0x0000001000007836 */ /* 0x000fe20000000000 */
[----:B--2---:R-:W-:-:S08]  /*1d60*/  DADD R10, -R12, R22 ;  /* 0x000000000c0a7229 */ /* 0x004fd00000000116 */
[----:B------:R-:W-:-:S06]  /*1d70*/  DSETP.GEU.AND P6, PT, |R10|, UR6, PT ;  /* 0x000000060a007e2a */ /* 0x000fcc000bfce200 */
[----:B------:R-:W-:-:S06]  /*1d80*/  DSETP.LT.AND P6, PT, R22, R12, P6 ;  /* 0x0000000c1600722a */ /* 0x000fcc00037c1000 */
[----:B------:R-:W-:Y:S02]  /*1d90*/  FSEL R10, R22, R12, P6 ;  /* 0x0000000c160a7208 */ /* 0x000fe40003000000 */
[----:B------:R-:W-:-:S06]  /*1da0*/  FSEL R11, R23, R13, P6 ;  /* 0x0000000d170b7208 */ /* 0x000fcc0003000000 */
[----:B---3--:R-:W-:-:S08]  /*1db0*/  DADD R12, -R10, R20 ;  /* 0x000000000a0c7229 */ /* 0x008fd00000000114 */
[----:B------:R-:W-:-:S06]  /*1dc0*/  DSETP.GEU.AND P5, PT, |R12|, UR6, PT ;  /* 0x000000060c007e2a */ /* 0x000fcc000bfae200 */
[----:B------:R-:W-:-:S06]  /*1dd0*/  DSETP.LT.AND P5, PT, R20, R10, P5 ;  /* 0x0000000a1400722a */ /* 0x000fcc0002fa1000 */
[----:B------:R-:W-:Y:S02]  /*1de0*/  FSEL R10, R20, R10, P5 ;  /* 0x0000000a140a7208 */ /* 0x000fe40002800000 */
[----:B------:R-:W-:-:S06]  /*1df0*/  FSEL R11, R21, R11, P5 ;  /* 0x0000000b150b7208 */ /* 0x000fcc0002800000 */
[----:B----4-:R-:W-:-:S08]  /*1e00*/  DADD R12, -R10, R18 ;  /* 0x000000000a0c7229 */ /* 0x010fd00000000112 */
[----:B------:R-:W-:-:S06]  /*1e10*/  DSETP.GEU.AND P4, PT, |R12|, UR6, PT ;  /* 0x000000060c007e2a */ /* 0x000fcc000bf8e200 */
[----:B------:R-:W-:-:S06]  /*1e20*/  DSETP.LT.AND P4, PT, R18, R10, P4 ;  /* 0x0000000a1200722a */ /* 0x000fcc0002781000 */
[----:B------:R-:W-:Y:S02]  /*1e30*/  FSEL R10, R18, R10, P4 ;  /* 0x0000000a120a7208 */ /* 0x000fe40002000000 */
[----:B------:R-:W-:-:S06]  /*1e40*/  FSEL R11, R19, R11, P4 ;  /* 0x0000000b130b7208 */ /* 0x000fcc0002000000 */
[----:B------:R-:W-:Y:S01]  /*1e50*/  DADD R18, -R10, R16 ;  /* 0x000000000a127229 */ /* 0x000fe20000000110 */
[----:B------:R-:W-:-:S07]  /*1e60*/  SEL R12, R3, R8, P1 ;  /* 0x00000008030c7207 */ /* 0x000fce0000800000 */
[----:B------:R-:W-:-:S06]  /*1e70*/  DSETP.GEU.AND P1, PT, |R18|, UR6, PT ;  /* 0x0000000612007e2a */ /* 0x000fcc000bf2e200 */
[----:B------:R-:W-:-:S06]  /*1e80*/  DSETP.LT.AND P1, PT, R16, R10, P1 ;  /* 0x0000000a1000722a */ /* 0x000fcc0000f21000 */
[----:B------:R-:W-:Y:S02]  /*1e90*/  FSEL R8, R16, R10, P1 ;  /* 0x0000000a10087208 */ /* 0x000fe40000800000 */
[----:B------:R-:W-:-:S06]  /*1ea0*/  FSEL R9, R17, R11, P1 ;  /* 0x0000000b11097208 */ /* 0x000fcc0000800000 */
[----:B------:R-:W-:Y:S01]  /*1eb0*/  DADD R10, -R8, R14 ;  /* 0x00000000080a7229 */ /* 0x000fe2000000010e */
[----:B------:R-:W-:-:S07]  /*1ec0*/  @P3 VIADD R12, R4, 0x7 ;  /* 0x00000007040c3836 */ /* 0x000fce0000000000 */
[----:B------:R-:W-:-:S06]  /*1ed0*/  DSETP.GEU.AND P3, PT, |R10|, UR6, PT ;  /* 0x000000060a007e2a */ /* 0x000fcc000bf6e200 */
[----:B------:R-:W-:-:S06]  /*1ee0*/  DSETP.LT.AND P3, PT, R14, R8, P3 ;  /* 0x000000080e00722a */ /* 0x000fcc0001f61000 */
[----:B------:R-:W-:Y:S02]  /*1ef0*/  FSEL R8, R14, R8, P3 ;  /* 0x000000080e087208 */ /* 0x000fe40001800000 */
[----:B------:R-:W-:Y:S01]  /*1f00*/  FSEL R9, R15, R9, P3 ;  /* 0x000000090f097208 */ /* 0x000fe20001800000 */
[----:B------:R-:W-:-:S05]  /*1f10*/  @P2 VIADD R12, R4, 0x8 ;  /* 0x00000008040c2836 */ /* 0x000fca0000000000 */
[----:B------:R-:W-:Y:S01]  /*1f20*/  DADD R10, -R8, R26 ;  /* 0x00000000080a7229 */ /* 0x000fe2000000011a */
[----:B------:R-:W-:-:S07]  /*1f30*/  @P6 VIADD R12, R4, 0x9 ;  /* 0x00000009040c6836 */ /* 0x000fce0000000000 */
[----:B------:R-:W-:Y:S01]  /*1f40*/  DSETP.GEU.AND P2, PT, |R10|, UR6, PT ;  /* 0x000000060a007e2a */ /* 0x000fe2000bf4e200 */
[----:B------:R-:W-:Y:S01]  /*1f50*/  SEL R5, R5, R12, P5 ;  /* 0x0000000c05057207 */ /* 0x000fe20002800000 */
[C---:B------:R-:W-:Y:S02]  /*1f60*/  @P4 VIADD R5, R4.reuse, 0xb ;  /* 0x0000000b04054836 */ /* 0x040fe40000000000 */
[----:B------:R-:W-:Y:S01]  /*1f70*/  @P1 VIADD R5, R4, 0xc ;  /* 0x0000000c04051836 */ /* 0x000fe20000000000 */
[----:B------:R-:W-:Y:S01]  /*1f80*/  ISETP.GE.AND P1, PT, R0, -0xd, PT ;  /* 0xfffffff30000780c */ /* 0x000fe20003f26270 */
[----:B------:R-:W-:Y:S01]  /*1f90*/  DSETP.LT.AND P2, PT, R26, R8, P2 ;  /* 0x000000081a00722a */ /* 0x000fe20001741000 */
[----:B------:R-:W-:-:S05]  /*1fa0*/  @P3 VIADD R5, R4, 0xd ;  /* 0x0000000d04053836 */ /* 0x000fca0000000000 */
[----:B------:R-:W-:Y:S02]  /*1fb0*/  FSEL R26, R26, R8, P2 ;  /* 0x000000081a1a7208 */ /* 0x000fe40001000000 */
[----:B------:R-:W-:-:S06]  /*1fc0*/  FSEL R27, R27, R9, P2 ;  /* 0x000000091b1b7208 */ /* 0x000fcc0001000000 */
[C---:B------:R-:W-:Y:S02]  /*1fd0*/  @P2 VIADD R5, R4.reuse, 0xe ;  /* 0x0000000e04052836 */ /* 0x040fe40000000000 */
[----:B------:R-:W-:Y:S01]  /*1fe0*/  VIADD R4, R4, 0x10 ;  /* 0x0000001004047836 */ /* 0x000fe20000000000 */
[----:B------:R-:W-:Y:S06]  /*1ff0*/  @!P1 BRA `(.L_x_40) ;  /* 0xfffffff800089947 */ /* 0x000fec000383ffff */
.L_x_39:
[----:B------:R-:W-:Y:S05]  /*2000*/  BSYNC.RECONVERGENT B2 ;  /* 0x0000000000027941 */ /* 0x000fea0003800200 */
.L_x_38:
        /* <DEDUP_REMOVED lines=9> */
[----:B------:R3:W4:Y:S01]  /*20a0*/  LDG.E.64 R12, desc[UR4][R22.64+0x20] ;  /* 0x00002004160c7981 */ /* 0x000722000c1e1b00 */
[----:B------:R-:W-:-:S04]  /*20b0*/  VIADD R3, R4, 0x2 ;  /* 0x0000000204037836 */ /* 0x000fc80000000000 */
[----:B------:R-:W-:-:S05]  /*20c0*/  IMAD.WIDE R14, R3, 0x8, R6 ;  /* 0x00000008030e7825 */ /* 0x000fca00078e0206 */
[----:B------:R-:W4:Y:S01]  /*20d0*/  LDG.E.64 R16, desc[UR4][R14.64+0x8] ;  /* 0x000008040e107981 */ /* 0x000f22000c1e1b00 */
[----:B------:R-:W-:Y:S01]  /*20e0*/  UMOV UR6, 0x88e368f1 ;  /* 0x88e368f100067882 */ /* 0x000fe20000000000 */
[----:B------:R-:W-:Y:S02]  /*20f0*/  UMOV UR7, 0x3ee4f8b5 ;  /* 0x3ee4f8b500077882 */ /* 0x000fe40000000000 */
[----:B------:R-:W4:Y:S01]  /*2100*/  LDG.E.64 R24, desc[UR4][R14.64+0x20] ;  /* 0x000020040e187981 */ /* 0x000f22000c1e1b00 */
[----:B--2--5:R-:W-:-:S08]  /*2110*/  DADD R18, -R26, R20 ;  /* 0x000000001a127229 */ /* 0x024fd00000000114 */
        /* <DEDUP_REMOVED lines=16> */
[----:B------:R-:W-:-:S08]  /*2220*/  DADD R10, -R8, R12 ;  /* 0x00000000080a7229 */ /* 0x000fd0000000010c */
        /* <DEDUP_REMOVED lines=8> */
[----:B------:R-:W-:Y:S01]  /*22b0*/  FSEL R9, R17, R9, P4 ;  /* 0x0000000911097208 */ /* 0x000fe20002000000 */
[----:B------:R-:W-:Y:S02]  /*22c0*/  @P0 VIADD R5, R4, 0xffffffff ;  /* 0xffffffff04050836 */ /* 0x000fe40000000000 */
[----:B------:R-:W-:-:S03]  /*22d0*/  VIADD R0, R0, 0x8 ;  /* 0x0000000800007836 */ /* 0x000fc60000000000 */
        /* <DEDUP_REMOVED lines=10> */
[----:B------:R-:W-:Y:S01]  /*2380*/  DADD R12, -R8, R24 ;  /* 0x00000000080c7229 */ /* 0x000fe20000000118 */
[----:B------:R-:W-:-:S07]  /*2390*/  SEL R10, R4, R5, P1 ;  /* 0x00000005040a7207 */ /* 0x000fce0000800000 */
[----:B------:R-:W-:Y:S01]  /*23a0*/  DSETP.GEU.AND P0, PT, |R12|, UR6, PT ;  /* 0x000000060c007e2a */ /* 0x000fe2000bf0e200 */
[----:B------:R-:W-:-:S05]  /*23b0*/  @P2 VIADD R10, R4, 0x1 ;  /* 0x00000001040a2836 */ /* 0x000fca0000000000 */
[----:B------:R-:W-:Y:S01]  /*23c0*/  DSETP.LT.AND P1, PT, R24, R8, P0 ;  /* 0x000000081800722a */ /* 0x000fe20000721000 */
[----:B------:R-:W-:Y:S01]  /*23d0*/  SEL R5, R3, R10, P3 ;  /* 0x0000000a03057207 */ /* 0x000fe20001800000 */
[C---:B------:R-:W-:Y:S02]  /*23e0*/  @P4 VIADD R5, R4.reuse, 0x3 ;  /* 0x0000000304054836 */ /* 0x040fe40000000000 */
[C---:B------:R-:W-:Y:S02]  /*23f0*/  @P5 VIADD R5, R4.reuse, 0x4 ;  /* 0x0000000404055836 */ /* 0x040fe40000000000 */
[----:B------:R-:W-:Y:S01]  /*2400*/  @P6 VIADD R5, R4, 0x5 ;  /* 0x0000000504056836 */ /* 0x000fe20000000000 */
[----:B------:R-:W-:Y:S02]  /*2410*/  PLOP3.LUT P0, PT, PT, PT, PT, 0x8, 0x80 ;  /* 0x000000000080781c */ /* 0x000fe40003f0e170 */
[----:B------:R-:W-:Y:S02]  /*2420*/  FSEL R26, R24, R8, P1 ;  /* 0x00000008181a7208 */ /* 0x000fe40000800000 */
[----:B------:R-:W-:-:S03]  /*2430*/  FSEL R27, R25, R9, P1 ;  /* 0x00000009191b7208 */ /* 0x000fc60000800000 */
[C---:B------:R-:W-:Y:S02]  /*2440*/  @P1 VIADD R5, R4.reuse, 0x6 ;  /* 0x0000000604051836 */ /* 0x040fe40000000000 */
[----:B------:R-:W-:-:S07]  /*2450*/  VIADD R4, R4, 0x8 ;  /* 0x0000000804047836 */ /* 0x000fce0000000000 */
.L_x_42:
[----:B------:R-:W-:Y:S05]  /*2460*/  BSYNC.RECONVERGENT B2 ;  /* 0x0000000000027941 */ /* 0x000fea0003800200 */
.L_x_41:
[----:B------:R-:W-:-:S13]  /*2470*/  ISETP.NE.OR P0, PT, R0, -0x1, P0 ;  /* 0xffffffff0000780c */ /* 0x000fda0000705670 */
[----:B------:R-:W-:Y:S05]  /*2480*/  @!P0 BREAK.RELIABLE B1 ;  /* 0x0000000000018942 */ /* 0x000fea0003800100 */
[----:B------:R-:W-:Y:S05]  /*2490*/  @!P0 BRA `(.L_x_18) ;  /* 0x0000000000948947 */ /* 0x000fea0003800000 */
.L_x_37:
[----:B------:R-:W-:Y:S05]  /*24a0*/  BSYNC.RELIABLE B1 ;  /* 0x0000000000017941 */ /* 0x000fea0003800100 */
.L_x_36:
[----:B------:R-:W-:-:S04]  /*24b0*/  VIADD R19, R4, 0xfffffffe ;  /* 0xfffffffe04137836 */ /* 0x000fc80000000000 */
[----:B------:R-:W-:-:S05]  /*24c0*/  IMAD.WIDE R18, R19, 0x8, R6 ;  /* 0x0000000813127825 */ /* 0x000fca00078e0206 */
[----:B------:R-:W2:Y:S04]  /*24d0*/  LDG.E.64 R12, desc[UR4][R18.64+0x8] ;  /* 0x00000804120c7981 */ /* 0x000ea8000c1e1b00 */
[----:B------:R-:W3:Y:S04]  /*24e0*/  LDG.E.64 R16, desc[UR4][R18.64+0x10] ;  /* 0x0000100412107981 */ /* 0x000ee8000c1e1b00 */
[----:B------:R-:W4:Y:S04]  /*24f0*/  LDG.E.64 R10, desc[UR4][R18.64+0x18] ;  /* 0x00001804120a7981 */ /* 0x000f28000c1e1b00 */
[----:B------:R-:W4:Y:S01]  /*2500*/  LDG.E.64 R8, desc[UR4][R18.64+0x20] ;  /* 0x0000200412087981 */ /* 0x000f22000c1e1b00 */
[----:B------:R-:W-:Y:S01]  /*2510*/  UMOV UR6, 0x88e368f1 ;  /* 0x88e368f100067882 */ /* 0x000fe20000000000 */
[----:B------:R-:W-:Y:S01]  /*2520*/  UMOV UR7, 0x3ee4f8b5 ;  /* 0x3ee4f8b500077882 */ /* 0x000fe20000000000 */
[----:B------:R-:W-:Y:S01]  /*2530*/  VIADD R0, R0, 0x4 ;  /* 0x0000000400007836 */ /* 0x000fe20000000000 */
[----:B--2--5:R-:W-:-:S08]  /*2540*/  DADD R14, R12, -R26 ;  /* 0x000000000c0e7229 */ /* 0x024fd0000000081a */
[----:B------:R-:W-:-:S06]  /*2550*/  DSETP.GEU.AND P0, PT, |R14|, UR6, PT ;  /* 0x000000060e007e2a */ /* 0x000fcc000bf0e200 */
[----:B------:R-:W-:-:S06]  /*2560*/  DSETP.LT.AND P0, PT, R12, R26, P0 ;  /* 0x0000001a0c00722a */ /* 0x000fcc0000701000 */
[----:B------:R-:W-:Y:S02]  /*2570*/  FSEL R12, R12, R26, P0 ;  /* 0x0000001a0c0c7208 */ /* 0x000fe40000000000 */
[----:B------:R-:W-:-:S06]  /*2580*/  FSEL R13, R13, R27, P0 ;  /* 0x0000001b0d0d7208 */ /* 0x000fcc0000000000 */
[----:B---3--:R-:W-:Y:S01]  /*2590*/  DADD R14, -R12, R16 ;  /* 0x000000000c0e7229 */ /* 0x008fe20000000110 */
[----:B------:R-:W-:Y:S01]  /*25a0*/  @P0 VIADD R5, R4, 0xffffffff ;  /* 0xffffffff04050836 */ /* 0x000fe20000000000 */
[----:B------:R-:W-:-:S06]  /*25b0*/  ISETP.NE.AND P0, PT, R0, -0x1, PT ;  /* 0xffffffff0000780c */ /* 0x000fcc0003f05270 */
[----:B------:R-:W-:-:S06]  /*25c0*/  DSETP.GEU.AND P1, PT, |R14|, UR6, PT ;  /* 0x000000060e007e2a */ /* 0x000fcc000bf2e200 */
[----:B------:R-:W-:-:S06]  /*25d0*/  DSETP.LT.AND P1, PT, R16, R12, P1 ;  /* 0x0000000c1000722a */ /* 0x000fcc0000f21000 */
[----:B------:R-:W-:Y:S02]  /*25e0*/  FSEL R12, R16, R12, P1 ;  /* 0x0000000c100c7208 */ /* 0x000fe40000800000 */
[----:B------:R-:W-:Y:S02]  /*25f0*/  FSEL R13, R17, R13, P1 ;  /* 0x0000000d110d7208 */ /* 0x000fe40000800000 */
[----:B------:R-:W-:-:S04]  /*2600*/  SEL R5, R4, R5, P1 ;  /* 0x0000000504057207 */ /* 0x000fc80000800000 */
[----:B----4-:R-:W-:-:S08]  /*2610*/  DADD R14, -R12, R10 ;  /* 0x000000000c0e7229 */ /* 0x010fd0000000010a */
        /* <DEDUP_REMOVED lines=9> */
[----:B------:R-:W-:-:S06]  /*26b0*/  FSEL R27, R9, R11, P3 ;  /* 0x0000000b091b7208 */ /* 0x000fcc0001800000 */
[C---:B------:R-:W-:Y:S02]  /*26c0*/  @P3 VIADD R5, R4.reuse, 0x2 ;  /* 0x0000000204053836 */ /* 0x040fe40000000000 */
[----:B------:R-:W-:Y:S01]  /*26d0*/  VIADD R4, R4, 0x4 ;  /* 0x0000000404047836 */ /* 0x000fe20000000000 */
[----:B------:R-:W-:Y:S06]  /*26e0*/  @P0 BRA `(.L_x_36) ;  /* 0xfffffffc00700947 */ /* 0x000fec000383ffff */
.L_x_18:
[----:B------:R-:W-:Y:S05]  /*26f0*/  BSYNC.RECONVERGENT B0 ;  /* 0x0000000000007941 */ /* 0x000fea0003800200 */
.L_x_17:
[----:B------:R-:W-:Y:S05]  /*2700*/  WARPSYNC.ALL ;  /* 0x0000000000007948 */ /* 0x000fea0003800000 */
[----:B------:R-:W0:Y:S01]  /*2710*/  LDC.64 R6, c[0x0][0x388] ;  /* 0x0000e200ff067b82 */ /* 0x000e220000000a00 */
[----:B------:R-:W1:Y:S02]  /*2720*/  LDCU UR6, c[0x0][0x3a0] ;  /* 0x00007400ff0677ac */ /* 0x000e640008000800 */
[----:B-1----:R-:W-:Y:S02]  /*2730*/  VIADD R5, R5, UR6 ;  /* 0x0000000605057c36 */ /* 0x002fe40008000000 */
[----:B0-----:R-:W-:-:S05]  /*2740*/  IMAD.WIDE R2, R2, 0x10, R6 ;  /* 0x0000001002027825 */ /* 0x001fca00078e0206 */
[----:B-----5:R-:W-:Y:S04]  /*2750*/  STG.E.64 desc[UR4][R2.64], R26 ;  /* 0x0000001a02007986 */ /* 0x020fe8000c101b04 */
[----:B------:R-:W-:Y:S01]  /*2760*/  STG.E desc[UR4][R2.64+0x8], R5 ;  /* 0x0000080502007986 */ /* 0x000fe2000c101904 */
[----:B------:R-:W-:Y:S05]  /*2770*/  EXIT ;  /* 0x000000000000794d */ /* 0x000fea0003800000 */
.L_x_43:
        /* <DEDUP_REMOVED lines=16> */
.L_x_59:


//--------------------- .text._Z36computeNewValuesForRowsInPivotColumnPdiiii --------------------------
	.section	.text._Z36computeNewValuesForRowsInPivotColumnPdiiii,"ax",@progbits
	.align	128
        .global         _Z36computeNewValuesForRowsInPivotColumnPdiiii
        .type           _Z36computeNewValuesForRowsInPivotColumnPdiiii,@function
        .size           _Z36computeNewValuesForRowsInPivotColumnPdiiii,(.L_x_60 - _Z36computeNewValuesForRowsInPivotColumnPdiiii)
        .other          _Z36computeNewValuesForRowsInPivotColumnPdiiii,@"STO_CUDA_ENTRY STV_DEFAULT"
_Z36computeNewValuesForRowsInPivotColumnPdiiii:
.text._Z36computeNewValuesForRowsInPivotColumnPdiiii:
[----:B------:R-:W-:Y:S01]  /*0000*/  LDC R1, c[0x0][0x37c] ;  /* 0x0000df00ff017b82 */ /* 0x000fe20000000800 */
[----:B------:R-:W0:Y:S07]  /*0010*/  S2R R0, SR_TID.X ;  /* 0x0000000000007919 */ /* 0x000e2e0000002100 */
[----:B------:R-:W0:Y:S01]  /*0020*/  S2UR UR4, SR_CTAID.X ;  /* 0x00000000000479c3 */ /* 0x000e220000002500 */
[----:B------:R-:W1:Y:S07]  /*0030*/  LDCU.64 UR6, c[0x0][0x390] ;  /* 0x00007200ff0677ac */ /* 0x000e6e0008000a00 */
[----:B------:R-:W0:Y:S02]  /*0040*/  LDC R3, c[0x0][0x360] ;  /* 0x0000d800ff037b82 */ /* 0x000e240000000800 */
[----:B0-----:R-:W-:-:S05]  /*0050*/  IMAD R3, R3, UR4, R0 ;  /* 0x0000000403037c24 */ /* 0x001fca000f8e0200 */
[----:B-1----:R-:W-:-:S04]  /*0060*/  ISETP.GE.AND P0, PT, R3, UR7, PT ;  /* 0x0000000703007c0c */ /* 0x002fc8000bf06270 */
[----:B------:R-:W-:-:S13]  /*0070*/  ISETP.EQ.OR P0, PT, R3, UR6, P0 ;  /* 0x0000000603007c0c */ /* 0x000fda0008702670 */
[----:B------:R-:W-:Y:S05]  /*0080*/  @P0 EXIT ;  /* 0x000000000000094d */ /* 0x000fea0003800000 */
[----:B------:R-:W0:Y:S01]  /*0090*/  LDC.64 R4, c[0x0][0x388] ;  /* 0x0000e200ff047b82 */ /* 0x000e220000000a00 */
[----:B------:R-:W1:Y:S07]  /*00a0*/  LDCU.64 UR4, c[0x0][0x358] ;  /* 0x00006b00ff0477ac */ /* 0x000e6e0008000a00 */
[----:B------:R-:W2:Y:S01]  /*00b0*/  LDC.64 R6, c[0x0][0x380] ;  /* 0x0000e000ff067b82 */ /* 0x000ea20000000a00 */
[----:B0-----:R-:W-:-:S05]  /*00c0*/  IMAD R3, R3, R4, RZ ;  /* 0x0000000403037224 */ /* 0x001fca00078e02ff */
[----:B--2---:R-:W-:-:S04]  /*00d0*/  IADD3 R2, P0, PT, R3, R6, RZ ;  /* 0x0000000603027210 */ /* 0x004fc80007f1e0ff */
[----:B------:R-:W-:-:S03]  /*00e0*/  LEA.HI.X.SX32 R3, R3, R7, 0x1, P0 ;  /* 0x0000000703037211 */ /* 0x000fc600000f0eff */
[----:B------:R-:W-:-:S05]  /*00f0*/  IMAD.WIDE R2, R5, 0x8, R2 ;  /* 0x0000000805027825 */ /* 0x000fca00078e0202 */
[----:B-1----:R-:W-:Y:S01]  /*0100*/  STG.E.64 desc[UR4][R2.64], RZ ;  /* 0x000000ff02007986 */ /* 0x002fe2000c101b04 */
[----:B------:R-:W-:Y:S05]  /*0110*/  EXIT ;  /* 0x000000000000794d */ /* 0x000fea0003800000 */
.L_x_44:
        /* <DEDUP_REMOVED lines=14> */
.L_x_60:


//--------------------- .text._Z29computeNewValuesForRowsKernelPdiiiii --------------------------
	.section	.text._Z29computeNewValuesForRowsKernelPdiiiii,"ax",@progbits
	.align	128
        .global         _Z29computeNewValuesForRowsKernelPdiiiii
        .type           _Z29computeNewValuesForRowsKernelPdiiiii,@function
        .size           _Z29computeNewValuesForRowsKernelPdiiiii,(.L_x_61 - _Z29computeNewValuesForRowsKernelPdiiiii)
        .other          _Z29computeNewValuesForRowsKernelPdiiiii,@"STO_CUDA_ENTRY STV_DEFAULT"
_Z29computeNewValuesForRowsKernelPdiiiii:
.text._Z29computeNewValuesForRowsKernelPdiiiii:
[----:B------:R-:W-:Y:S08]  /*0000*/  LDC R1, c[0x0][0x37c] ;  /* 0x0000df00ff017b82 */ /* 0x000ff00000000800 */
[----:B------:R-:W0:Y:S01]  /*0010*/  LDC R9, c[0x0][0x394] ;  /* 0x0000e500ff097b82 */ /* 0x000e220000000800 */
[----:B------:R-:W1:Y:S07]  /*0020*/  S2R R5, SR_TID.X ;  /* 0x0000000000057919 */ /* 0x000e6e0000002100 */
[----:B------:R-:W1:Y:S08]  /*0030*/  S2UR UR4, SR_CTAID.X ;  /* 0x00000000000479c3 */ /* 0x000e700000002500 */
[----:B------:R-:W1:Y:S01]  /*0040*/  LDC R0, c[0x0][0x360] ;  /* 0x0000d800ff007b82 */ /* 0x000e620000000800 */
[----:B0-----:R-:W-:-:S07]  /*0050*/  IABS R7, R9 ;  /* 0x0000000900077213 */ /* 0x001fce0000000000 */
[----:B------:R-:W0:Y:S01]  /*0060*/  LDC R13, c[0x0][0x390] ;  /* 0x0000e400ff0d7b82 */ /* 0x000e220000000800 */
[----:B------:R-:W2:Y:S01]  /*0070*/  I2F.RP R4, R7 ;  /* 0x0000000700047306 */ /* 0x000ea20000209400 */
[----:B-1----:R-:W-:Y:S01]  /*0080*/  IMAD R0, R0, UR4, R5 ;  /* 0x0000000400007c24 */ /* 0x002fe2000f8e0205 */
[----:B------:R-:W1:Y:S06]  /*0090*/  LDCU UR4, c[0x0][0x398] ;  /* 0x00007300ff0477ac */ /* 0x000e6c0008000800 */
[----:B--2---:R-:W2:Y:S02]  /*00a0*/  MUFU.RCP R4, R4 ;  /* 0x0000000400047308 */ /* 0x004ea40000001000 */
[----:B--2---:R-:W-:Y:S01]  /*00b0*/  VIADD R2, R4, 0xffffffe ;  /* 0x0ffffffe04027836 */ /* 0x004fe20000000000 */
[----:B------:R-:W-:-:S05]  /*00c0*/  IABS R4, R0 ;  /* 0x0000000000047213 */ /* 0x000fca0000000000 */
[----:B------:R2:W3:Y:S02]  /*00d0*/  F2I.FTZ.U32.TRUNC.NTZ R3, R2 ;  /* 0x0000000200037305 */ /* 0x0004e4000021f000 */
[----:B--2---:R-:W-:Y:S02]  /*00e0*/  HFMA2 R2, -RZ, RZ, 0, 0 ;  /* 0x00000000ff027431 */ /* 0x004fe400000001ff */
[----:B---3--:R-:W-:-:S04]  /*00f0*/  IMAD.MOV R6, RZ, RZ, -R3 ;  /* 0x000000ffff067224 */ /* 0x008fc800078e0a03 */
[----:B------:R-:W-:-:S04]  /*0100*/  IMAD R5, R6, R7, RZ ;  /* 0x0000000706057224 */ /* 0x000fc800078e02ff */
[----:B------:R-:W-:-:S06]  /*0110*/  IMAD.HI.U32 R3, R3, R5, R2 ;  /* 0x0000000503037227 */ /* 0x000fcc00078e0002 */
[----:B------:R-:W-:-:S04]  /*0120*/  IMAD.HI.U32 R3, R3, R4, RZ ;  /* 0x0000000403037227 */ /* 0x000fc800078e00ff */
[----:B------:R-:W-:-:S04]  /*0130*/  IMAD.MOV R5, RZ, RZ, -R3 ;  /* 0x000000ffff057224 */ /* 0x000fc800078e0a03 */
[C---:B------:R-:W-:Y:S02]  /*0140*/  IMAD R2, R7.reuse, R5, R4 ;  /* 0x0000000507027224 */ /* 0x040fe400078e0204 */
[----:B------:R-:W2:Y:S03]  /*0150*/  LDC R5, c[0x0][0x38c] ;  /* 0x0000e300ff057b82 */ /* 0x000ea60000000800 */
[----:B------:R-:W-:-:S13]  /*0160*/  ISETP.GT.U32.AND P2, PT, R7, R2, PT ;  /* 0x000000020700720c */ /* 0x000fda0003f44070 */
[-C--:B------:R-:W-:Y:S01]  /*0170*/  @!P2 IADD3 R2, PT, PT, R2, -R7.reuse, RZ ;  /* 0x800000070202a210 */ /* 0x080fe20007ffe0ff */
[----:B------:R-:W-:Y:S01]  /*0180*/  @!P2 VIADD R3, R3, 0x1 ;  /* 0x000000010303a836 */ /* 0x000fe20000000000 */
[----:B------:R-:W-:Y:S02]  /*0190*/  ISETP.NE.AND P2, PT, R9, RZ, PT ;  /* 0x000000ff0900720c */ /* 0x000fe40003f45270 */
[----:B------:R-:W-:Y:S02]  /*01a0*/  ISETP.GE.U32.AND P0, PT, R2, R7, PT ;  /* 0x000000070200720c */ /* 0x000fe40003f06070 */
[----:B------:R-:W-:-:S04]  /*01b0*/  LOP3.LUT R2, R0, R9, RZ, 0x3c, !PT ;  /* 0x0000000900027212 */ /* 0x000fc800078e3cff */
[----:B------:R-:W-:-:S07]  /*01c0*/  ISETP.GE.AND P1, PT, R2, RZ, PT ;  /* 0x000000ff0200720c */ /* 0x000fce0003f26270 */
[----:B------:R-:W-:-:S06]  /*01d0*/  @P0 IADD3 R3, PT, PT, R3, 0x1, RZ ;  /* 0x0000000103030810 */ /* 0x000fcc0007ffe0ff */
[----:B------:R-:W-:Y:S01]  /*01e0*/  @!P1 IMAD.MOV R3, RZ, RZ, -R3 ;  /* 0x000000ffff039224 */ /* 0x000fe200078e0a03 */
[----:B------:R-:W-:-:S04]  /*01f0*/  @!P2 LOP3.LUT R3, RZ, R9, RZ, 0x33, !PT ;  /* 0x00000009ff03a212 */ /* 0x000fc800078e33ff */
[----:B------:R-:W-:-:S05]  /*0200*/  IADD3 R2, PT, PT, -R3, RZ, RZ ;  /* 0x000000ff03027210 */ /* 0x000fca0007ffe1ff */
[----:B------:R-:W-:-:S05]  /*0210*/  IMAD R15, R9, R2, R0 ;  /* 0x00000002090f7224 */ /* 0x000fca00078e0200 */
[----:B0-----:R-:W-:-:S04]  /*0220*/  ISETP.NE.AND P0, PT, R15, R13, PT ;  /* 0x0000000d0f00720c */ /* 0x001fc80003f05270 */
[----:B--2---:R-:W-:-:S04]  /*0230*/  ISETP.EQ.OR P0, PT, R3, R5, !P0 ;  /* 0x000000050300720c */ /* 0x004fc80004702670 */
[----:B-1----:R-:W-:-:S13]  /*0240*/  ISETP.GE.OR P0, PT, R0, UR4, P0 ;  /* 0x0000000400007c0c */ /* 0x002fda0008706670 */
[----:B------:R-:W-:Y:S05]  /*0250*/  @P0 EXIT ;  /* 0x000000000000094d */ /* 0x000fea0003800000 */
[----:B------:R-:W0:Y:S01]  /*0260*/  LDC R2, c[0x0][0x388] ;  /* 0x0000e200ff027b82 */ /* 0x000e220000000800 */
[----:B------:R-:W1:Y:S07]  /*0270*/  LDCU.64 UR4, c[0x0][0x358] ;  /* 0x00006b00ff0477ac */ /* 0x000e6e0008000a00 */
[----:B------:R-:W2:Y:S01]  /*0280*/  LDC.64 R6, c[0x0][0x380] ;  /* 0x0000e000ff067b82 */ /* 0x000ea20000000a00 */
[-C--:B0-----:R-:W-:Y:S02]  /*0290*/  IMAD R0, R3, R2.reuse, RZ ;  /* 0x0000000203007224 */ /* 0x081fe400078e02ff */
[----:B------:R-:W-:-:S03]  /*02a0*/  IMAD R5, R5, R2, RZ ;  /* 0x0000000205057224 */ /* 0x000fc600078e02ff */
[CC--:B--2---:R-:W-:Y:S02]  /*02b0*/  IADD3 R2, P0, PT, R0.reuse, R6.reuse, RZ ;  /* 0x0000000600027210 */ /* 0x0c4fe40007f1e0ff */
[C---:B------:R-:W-:Y:S02]  /*02c0*/  IADD3 R4, P1, PT, R5.reuse, R6, RZ ;  /* 0x0000000605047210 */ /* 0x040fe40007f3e0ff */
[-C--:B------:R-:W-:Y:S02]  /*02d0*/  LEA.HI.X.SX32 R3, R0, R7.reuse, 0x1, P0 ;  /* 0x0000000700037211 */ /* 0x080fe400000f0eff */
[----:B------:R-:W-:Y:S01]  /*02e0*/  LEA.HI.X.SX32 R5, R5, R7, 0x1, P1 ;  /* 0x0000000705057211 */ /* 0x000fe200008f0eff */
[----:B------:R-:W-:-:S04]  /*02f0*/  IMAD.WIDE R6, R13, 0x8, R2 ;  /* 0x000000080d067825 */ /* 0x000fc800078e0202 */
[--C-:B------:R-:W-:Y:S02]  /*0300*/  IMAD.WIDE R10, R15, 0x8, R4.reuse ;  /* 0x000000080f0a7825 */ /* 0x100fe400078e0204 */
[----:B-1----:R-:W2:Y:S02]  /*0310*/  LDG.E.64 R6, desc[UR4][R6.64] ;  /* 0x0000000406067981 */ /* 0x002ea4000c1e1b00 */
[----:B------:R-:W-:Y:S02]  /*0320*/  IMAD.WIDE R8, R13, 0x8, R4 ;  /* 0x000000080d087825 */ /* 0x000fe400078e0204 */
[----:B------:R-:W2:Y:S02]  /*0330*/  LDG.E.64 R10, desc[UR4][R10.64] ;  /* 0x000000040a0a7981 */ /* 0x000ea4000c1e1b00 */
[----:B------:R-:W-:Y:S02]  /*0340*/  IMAD.WIDE R2, R15, 0x8, R2 ;  /* 0x000000080f027825 */ /* 0x000fe400078e0202 */
[----:B------:R-:W3:Y:S04]  /*0350*/  LDG.E.64 R8, desc[UR4][R8.64] ;  /* 0x0000000408087981 */ /* 0x000ee8000c1e1b00 */
[----:B------:R-:W3:Y:S01]  /*0360*/  LDG.E.64 R4, desc[UR4][R2.64] ;  /* 0x0000000402047981 */ /* 0x000ee2000c1e1b00 */
[----:B--2---:R-:W-:-:S08]  /*0370*/  DMUL R12, R6, R10 ;  /* 0x0000000a060c7228 */ /* 0x004fd00000000000 */
[----:B---3--:R-:W-:-:S07]  /*0380*/  DFMA R4, R4, R8, -R12 ;  /* 0x000000080404722b */ /* 0x008fce000000080c */
[----:B------:R-:W-:Y:S01]  /*0390*/  STG.E.64 desc[UR4][R2.64], R4 ;  /* 0x0000000402007986 */ /* 0x000fe2000c101b04 */
[----:B------:R-:W-:Y:S05]  /*03a0*/  EXIT ;  /* 0x000000000000794d */ /* 0x000fea0003800000 */
.L_x_45:
        /* <DEDUP_REMOVED lines=13> */
.L_x_61:


//--------------------- .text._Z19divideByPivotKernelPdiiidi --------------------------
	.section	.text._Z19divideByPivotKernelPdiiidi,"ax",@progbits
	.align	128
        .global         _Z19divideByPivotKernelPdiiidi
        .type           _Z19divideByPivotKernelPdiiidi,@function
        .size           _Z19divideByPivotKernelPdiiidi,(.L_x_55 - _Z19divideByPivotKernelPdiiidi)
        .other          _Z19divideByPivotKernelPdiiidi,@"STO_CUDA_ENTRY STV_DEFAULT"
_Z19divideByPivotKernelPdiiidi:
.text._Z19divideByPivotKernelPdiiidi:
        /* <DEDUP_REMOVED lines=8> */
[----:B------:R-:W0:Y:S01]  /*0080*/  LDCU.128 UR8, c[0x0][0x380] ;  /* 0x00007000ff0877ac */ /* 0x000e220008000c00 */
[----:B------:R-:W1:Y:S01]  /*0090*/  LDC.64 R8, c[0x0][0x398] ;  /* 0x0000e600ff087b82 */ /* 0x000e620000000a00 */
[----:B------:R-:W2:Y:S01]  /*00a0*/  LDCU.64 UR6, c[0x0][0x358] ;  /* 0x00006b00ff0677ac */ /* 0x000ea20008000a00 */
[----:B0-----:R-:W-:-:S04]  /*00b0*/  UIMAD UR4, UR11, UR10, URZ ;  /* 0x0000000a0b0472a4 */ /* 0x001fc8000f8e02ff */
[----:B------:R-:W-:-:S04]  /*00c0*/  UIADD3 UR5, UP0, UPT, UR4, UR8, URZ ;  /* 0x0000000804057290 */ /* 0x000fc8000ff1e0ff */
[----:B------:R-:W-:Y:S02]  /*00d0*/  ULEA.HI.X.SX32 UR4, UR4, UR9, 0x1, UP0 ;  /* 0x0000000904047291 */ /* 0x000fe400080f0eff */
[----:B------:R-:W-:-:S04]  /*00e0*/  IMAD.U32 R4, RZ, RZ, UR5 ;  /* 0x00000005ff047e24 */ /* 0x000fc8000f8e00ff */
[----:B------:R-:W-:Y:S02]  /*00f0*/  IMAD.U32 R5, RZ, RZ, UR4 ;  /* 0x00000004ff057e24 */ /* 0x000fe4000f8e00ff */
[----:B------:R-:W-:-:S03]  /*0100*/  IMAD.WIDE R4, R3, 0x8, R4 ;  /* 0x0000000803047825 */ /* 0x000fc600078e0204 */
[----:B------:R-:W0:Y:S02]  /*0110*/  LDCU UR4, c[0x0][0x39c] ;  /* 0x00007380ff0477ac */ /* 0x000e240008000800 */
[----:B--2---:R-:W2:Y:S01]  /*0120*/  LDG.E.64 R10, desc[UR6][R4.64] ;  /* 0x00000006040a7981 */ /* 0x004ea2000c1e1b00 */
[----:B------:R-:W-:Y:S01]  /*0130*/  IMAD.MOV.U32 R2, RZ, RZ, 0x1 ;  /* 0x00000001ff027424 */ /* 0x000fe200078e00ff */
[----:B------:R-:W-:Y:S01]  /*0140*/  BSSY.RECONVERGENT B0, `(.L_x_46) ;  /* 0x0000012000007945 */ /* 0x000fe20003800200 */
[----:B0-----:R-:W1:Y:S04]  /*0150*/  MUFU.RCP64H R3, UR4 ;  /* 0x0000000400037d08 */ /* 0x001e680008001800 */
[----:B-1----:R-:W-:-:S08]  /*0160*/  DFMA R6, R2, -R8, 1 ;  /* 0x3ff000000206742b */ /* 0x002fd00000000808 */
[----:B------:R-:W-:-:S08]  /*0170*/  DFMA R6, R6, R6, R6 ;  /* 0x000000060606722b */ /* 0x000fd00000000006 */
[----:B------:R-:W-:-:S08]  /*0180*/  DFMA R6, R2, R6, R2 ;  /* 0x000000060206722b */ /* 0x000fd00000000002 */
[----:B------:R-:W-:-:S08]  /*0190*/  DFMA R2, R6, -R8, 1 ;  /* 0x3ff000000602742b */ /* 0x000fd00000000808 */
[----:B------:R-:W-:-:S08]  /*01a0*/  DFMA R2, R6, R2, R6 ;  /* 0x000000020602722b */ /* 0x000fd00000000006 */
[----:B--2---:R-:W-:Y:S01]  /*01b0*/  DMUL R6, R10, R2 ;  /* 0x000000020a067228 */ /* 0x004fe20000000000 */
[----:B------:R-:W-:-:S07]  /*01c0*/  FSETP.GEU.AND P1, PT, |R11|, 6.5827683646048100446e-37, PT ;  /* 0x036000000b00780b */ /* 0x000fce0003f2e200 */
[----:B------:R-:W-:-:S08]  /*01d0*/  DFMA R8, R6, -R8, R10 ;  /* 0x800000080608722b */ /* 0x000fd0000000000a */
[----:B------:R-:W-:-:S10]  /*01e0*/  DFMA R2, R2, R8, R6 ;  /* 0x000000080202722b */ /* 0x000fd40000000006 */
[----:B------:R-:W-:-:S05]  /*01f0*/  FFMA R0, RZ, UR4, R3 ;  /* 0x00000004ff007c23 */ /* 0x000fca0008000003 */
[----:B------:R-:W-:-:S13]  /*0200*/  FSETP.GT.AND P0, PT, |R0|, 1.469367938527859385e-39, PT ;  /* 0x001000000000780b */ /* 0x000fda0003f04200 */
[----:B------:R-:W-:Y:S05]  /*0210*/  @P0 BRA P1, `(.L_x_47) ;  /* 0x0000000000100947 */ /* 0x000fea0000800000 */
[----:B------:R-:W-:-:S07]  /*0220*/  MOV R0, 0x240 ;  /* 0x0000024000007802 */ /* 0x000fce0000000f00 */
[----:B------:R-:W-:Y:S05]  /*0230*/  CALL.REL.NOINC `($__internal_1_$__cuda_sm20_div_rn_f64_full) ;  /* 0x0000000000147944 */ /* 0x000fea0003c00000 */
[----:B------:R-:W-:Y:S02]  /*0240*/  IMAD.MOV.U32 R2, RZ, RZ, R12 ;  /* 0x000000ffff027224 */ /* 0x000fe400078e000c */
[----:B------:R-:W-:-:S07]  /*0250*/  IMAD.MOV.U32 R3, RZ, RZ, R13 ;  /* 0x000000ffff037224 */ /* 0x000fce00078e000d */
.L_x_47:
[----:B------:R-:W-:Y:S05]  /*0260*/  BSYNC.RECONVERGENT B0 ;  /* 0x0000000000007941 */ /* 0x000fea0003800200 */
.L_x_46:
[----:B------:R-:W-:Y:S01]  /*0270*/  STG.E.64 desc[UR6][R4.64], R2 ;  /* 0x0000000204007986 */ /* 0x000fe2000c101b06 */
[----:B------:R-:W-:Y:S05]  /*0280*/  EXIT ;  /* 0x000000000000794d */ /* 0x000fea0003800000 */
        .weak           $__internal_1_$__cuda_sm20_div_rn_f64_full
        .type           $__internal_1_$__cuda_sm20_div_rn_f64_full,@function
        .size           $__internal_1_$__cuda_sm20_div_rn_f64_full,(.L_x_55 - $__internal_1_$__cuda_sm20_div_rn_f64_full)
$__internal_1_$__cuda_sm20_div_rn_f64_full:
[----:B------:R-:W0:Y:S01]  /*0290*/  LDC.64 R2, c[0x0][0x398] ;  /* 0x0000e600ff027b82 */ /* 0x000e220000000a00 */
[C---:B------:R-:W-:Y:S01]  /*02a0*/  FSETP.GEU.AND P2, PT, |R11|.reuse, 1.469367938527859385e-39, PT ;  /* 0x001000000b00780b */ /* 0x040fe20003f4e200 */
[----:B------:R-:W-:Y:S01]  /*02b0*/  IMAD.MOV.U32 R16, RZ, RZ, 0x1ca00000 ;  /* 0x1ca00000ff107424 */ /* 0x000fe200078e00ff */
[----:B------:R-:W-:Y:S01]  /*02c0*/  LOP3.LUT R12, R11, 0x7ff00000, RZ, 0xc0, !PT ;  /* 0x7ff000000b0c7812 */ /* 0x000fe200078ec0ff */
[----:B------:R-:W-:Y:S01]  /*02d0*/  BSSY.RECONVERGENT B1, `(.L_x_48) ;  /* 0x0000051000017945 */ /* 0x000fe20003800200 */
[C---:B0-----:R-:W-:Y:S02]  /*02e0*/  FSETP.GEU.AND P0, PT, |R3|.reuse, 1.469367938527859385e-39, PT ;  /* 0x001000000300780b */ /* 0x041fe40003f0e200 */
[C---:B------:R-:W-:Y:S02]  /*02f0*/  LOP3.LUT R6, R3.reuse, 0x800fffff, RZ, 0xc0, !PT ;  /* 0x800fffff03067812 */ /* 0x040fe400078ec0ff */
[----:B------:R-:W-:Y:S02]  /*0300*/  LOP3.LUT R13, R3, 0x7ff00000, RZ, 0xc0, !PT ;  /* 0x7ff00000030d7812 */ /* 0x000fe400078ec0ff */
[----:B------:R-:W-:Y:S01]  /*0310*/  LOP3.LUT R7, R6, 0x3ff00000, RZ, 0xfc, !PT ;  /* 0x3ff0000006077812 */ /* 0x000fe200078efcff */
[----:B------:R-:W-:Y:S01]  /*0320*/  IMAD.MOV.U32 R6, RZ, RZ, R2 ;  /* 0x000000ffff067224 */ /* 0x000fe200078e0002 */
[----:B------:R-:W-:Y:S01]  /*0330*/  ISETP.GE.U32.AND P1, PT, R12, R13, PT ;  /* 0x0000000d0c00720c */ /* 0x000fe20003f26070 */
[----:B------:R-:W-:-:S04]  /*0340*/  IMAD.MOV.U32 R23, RZ, RZ, R13 ;  /* 0x000000ffff177224 */ /* 0x000fc800078e000d */
[----:B------:R-:W0:Y:S02]  /*0350*/  @!P0 LDC.64 R8, c[0x0][0x398] ;  /* 0x0000e600ff088b82 */ /* 0x000e240000000a00 */
[----:B0-----:R-:W-:Y:S01]  /*0360*/  @!P0 DMUL R6, R8, 8.98846567431157953865e+307 ;  /* 0x7fe0000008068828 */ /* 0x001fe20000000000 */
[----:B------:R-:W-:-:S05]  /*0370*/  IMAD.MOV.U32 R8, RZ, RZ, 0x1 ;  /* 0x00000001ff087424 */ /* 0x000fca00078e00ff */
[----:B------:R-:W0:Y:S04]  /*0380*/  MUFU.RCP64H R9, R7 ;  /* 0x0000000700097308 */ /* 0x000e280000001800 */
[----:B------:R-:W-:-:S05]  /*0390*/  @!P0 LOP3.LUT R23, R7, 0x7ff00000, RZ, 0xc0, !PT ;  /* 0x7ff0000007178812 */ /* 0x000fca00078ec0ff */
[----:B------:R-:W-:Y:S01]  /*03a0*/  VIADD R24, R23, 0xffffffff ;  /* 0xffffffff17187836 */ /* 0x000fe20000000000 */
[----:B0-----:R-:W-:-:S08]  /*03b0*/  DFMA R14, R8, -R6, 1 ;  /* 0x3ff00000080e742b */ /* 0x001fd00000000806 */
[----:B------:R-:W-:-:S08]  /*03c0*/  DFMA R14, R14, R14, R14 ;  /* 0x0000000e0e0e722b */ /* 0x000fd0000000000e */
[----:B------:R-:W-:Y:S01]  /*03d0*/  DFMA R18, R8, R14, R8 ;  /* 0x0000000e0812722b */ /* 0x000fe20000000008 */
[----:B------:R-:W-:Y:S01]  /*03e0*/  SEL R15, R16, 0x63400000, !P1 ;  /* 0x63400000100f7807 */ /* 0x000fe20004800000 */
[----:B------:R-:W-:Y:S02]  /*03f0*/  IMAD.MOV.U32 R8, RZ, RZ, R10 ;  /* 0x000000ffff087224 */ /* 0x000fe400078e000a */
[----:B------:R-:W-:Y:S01]  /*0400*/  IMAD.MOV.U32 R14, RZ, RZ, R12 ;  /* 0x000000ffff0e7224 */ /* 0x000fe200078e000c */
[C-C-:B------:R-:W-:Y:S02]  /*0410*/  @!P2 LOP3.LUT R16, R15.reuse, 0x80000000, R11.reuse, 0xf8, !PT ;  /* 0x800000000f10a812 */ /* 0x140fe400078ef80b */
[----:B------:R-:W-:Y:S01]  /*0420*/  LOP3.LUT R9, R15, 0x800fffff, R11, 0xf8, !PT ;  /* 0x800fffff0f097812 */ /* 0x000fe200078ef80b */
[----:B------:R-:W-:Y:S01]  /*0430*/  DFMA R20, R18, -R6, 1 ;  /* 0x3ff000001214742b */ /* 0x000fe20000000806 */
[----:B------:R-:W-:Y:S01]  /*0440*/  @!P2 LOP3.LUT R17, R16, 0x100000, RZ, 0xfc, !PT ;  /* 0x001000001011a812 */ /* 0x000fe200078efcff */
[----:B------:R-:W-:-:S06]  /*0450*/  @!P2 IMAD.MOV.U32 R16, RZ, RZ, RZ ;  /* 0x000000ffff10a224 */ /* 0x000fcc00078e00ff */
[----:B------:R-:W-:Y:S02]  /*0460*/  @!P2 DFMA R8, R8, 2, -R16 ;  /* 0x400000000808a82b */ /* 0x000fe40000000810 */
[----:B------:R-:W-:-:S08]  /*0470*/  DFMA R16, R18, R20, R18 ;  /* 0x000000141210722b */ /* 0x000fd00000000012 */
[----:B------:R-:W-:Y:S01]  /*0480*/  @!P2 LOP3.LUT R14, R9, 0x7ff00000, RZ, 0xc0, !PT ;  /* 0x7ff00000090ea812 */ /* 0x000fe200078ec0ff */
[----:B------:R-:W-:-:S04]  /*0490*/  DMUL R18, R16, R8 ;  /* 0x0000000810127228 */ /* 0x000fc80000000000 */
[----:B------:R-:W-:-:S04]  /*04a0*/  VIADD R22, R14, 0xffffffff ;  /* 0xffffffff0e167836 */ /* 0x000fc80000000000 */
[----:B------:R-:W-:Y:S01]  /*04b0*/  DFMA R20, R18, -R6, R8 ;  /* 0x800000061214722b */ /* 0x000fe20000000008 */
[----:B------:R-:W-:-:S04]  /*04c0*/  ISETP.GT.U32.AND P0, PT, R22, 0x7feffffe, PT ;  /* 0x7feffffe1600780c */ /* 0x000fc80003f04070 */
[----:B------:R-:W-:-:S03]  /*04d0*/  ISETP.GT.U32.OR P0, PT, R24, 0x7feffffe, P0 ;  /* 0x7feffffe1800780c */ /* 0x000fc60000704470 */
[----:B------:R-:W-:-:S10]  /*04e0*/  DFMA R16, R16, R20, R18 ;  /* 0x000000141010722b */ /* 0x000fd40000000012 */
[----:B------:R-:W-:Y:S05]  /*04f0*/  @P0 BRA `(.L_x_49) ;  /* 0x0000000000600947 */ /* 0x000fea0003800000 */
[----:B------:R-:W-:Y:S01]  /*0500*/  VIADDMNMX R12, R12, -R13, 0xb9600000, !PT ;  /* 0xb96000000c0c7446 */ /* 0x000fe2000780090d */
[----:B------:R-:W-:-:S03]  /*0510*/  IMAD.MOV.U32 R10, RZ, RZ, RZ ;  /* 0x000000ffff0a7224 */ /* 0x000fc600078e00ff */
[----:B------:R-:W-:-:S05]  /*0520*/  VIMNMX R12, PT, PT, R12, 0x46a00000, PT ;  /* 0x46a000000c0c7848 */ /* 0x000fca0003fe0100 */
[----:B------:R-:W-:-:S04]  /*0530*/  IMAD.IADD R15, R12, 0x1, -R15 ;  /* 0x000000010c0f7824 */ /* 0x000fc800078e0a0f */
        /* <DEDUP_REMOVED lines=12> */
[----:B------:R-:W-:Y:S01]  /*0600*/  IMAD.MOV.U32 R2, RZ, RZ, RZ ;  /* 0x000000ffff027224 */ /* 0x000fe200078e00ff */
[----:B------:R-:W-:-:S05]  /*0610*/  IADD3 R15, PT, PT, -R15, -0x43300000, RZ ;  /* 0xbcd000000f0f7810 */ /* 0x000fca0007ffe1ff */
[----:B------:R-:W-:-:S03]  /*0620*/  DFMA R2, R12, -R2, R16 ;  /* 0x800000020c02722b */ /* 0x000fc60000000010 */
[----:B------:R-:W-:-:S07]  /*0630*/  LOP3.LUT R9, R11, R9, RZ, 0x3c, !PT ;  /* 0x000000090b097212 */ /* 0x000fce00078e3cff */
[----:B------:R-:W-:-:S04]  /*0640*/  FSETP.NEU.AND P0, PT, |R3|, R15, PT ;  /* 0x0000000f0300720b */ /* 0x000fc80003f0d200 */
[----:B------:R-:W-:Y:S02]  /*0650*/  FSEL R12, R10, R12, !P0 ;  /* 0x0000000c0a0c7208 */ /* 0x000fe40004000000 */
[----:B------:R-:W-:Y:S01]  /*0660*/  FSEL R13, R9, R13, !P0 ;  /* 0x0000000d090d7208 */ /* 0x000fe20004000000 */
[----:B------:R-:W-:Y:S06]  /*0670*/  BRA `(.L_x_50) ;  /* 0x0000000000587947 */ /* 0x000fec0003800000 */
.L_x_49:
[----:B------:R-:W-:-:S14]  /*0680*/  DSETP.NAN.AND P0, PT, R10, R10, PT ;  /* 0x0000000a0a00722a */ /* 0x000fdc0003f08000 */
[----:B------:R-:W-:Y:S05]  /*0690*/  @P0 BRA `(.L_x_51) ;  /* 0x0000000000480947 */ /* 0x000fea0003800000 */
[----:B------:R-:W0:Y:S02]  /*06a0*/  LDC.64 R6, c[0x0][0x398] ;  /* 0x0000e600ff067b82 */ /* 0x000e240000000a00 */
[----:B0-----:R-:W-:-:S14]  /*06b0*/  DSETP.NAN.AND P0, PT, R6, R6, PT ;  /* 0x000000060600722a */ /* 0x001fdc0003f08000 */
        /* <DEDUP_REMOVED lines=13> */
.L_x_52:
[----:B------:R-:W-:Y:S01]  /*0790*/  LOP3.LUT R13, R3, 0x80000, RZ, 0xfc, !PT ;  /* 0x00080000030d7812 */ /* 0x000fe200078efcff */
[----:B------:R-:W-:Y:S01]  /*07a0*/  IMAD.MOV.U32 R12, RZ, RZ, R2 ;  /* 0x000000ffff0c7224 */ /* 0x000fe200078e0002 */
[----:B------:R-:W-:Y:S06]  /*07b0*/  BRA `(.L_x_50) ;  /* 0x0000000000087947 */ /* 0x000fec0003800000 */
.L_x_51:
[----:B------:R-:W-:Y:S01]  /*07c0*/  LOP3.LUT R13, R11, 0x80000, RZ, 0xfc, !PT ;  /* 0x000800000b0d7812 */ /* 0x000fe200078efcff */
[----:B------:R-:W-:-:S07]  /*07d0*/  IMAD.MOV.U32 R12, RZ, RZ, R10 ;  /* 0x000000ffff0c7224 */ /* 0x000fce00078e000a */
.L_x_50:
[----:B------:R-:W-:Y:S05]  /*07e0*/  BSYNC.RECONVERGENT B1 ;  /* 0x0000000000017941 */ /* 0x000fea0003800200 */
.L_x_48:
[----:B------:R-:W-:Y:S02]  /*07f0*/  IMAD.MOV.U32 R2, RZ, RZ, R0 ;  /* 0x000000ffff027224 */ /* 0x000fe400078e0000 */
[----:B------:R-:W-:-:S04]  /*0800*/  IMAD.MOV.U32 R3, RZ, RZ, 0x0 ;  /* 0x00000000ff037424 */ /* 0x000fc800078e00ff */
[----:B------:R-:W-:Y:S05]  /*0810*/  RET.REL.NODEC R2 `(_Z19divideByPivotKernelPdiiidi) ;  /* 0xfffffff402f87950 */ /* 0x000fea0003c3ffff */
.L_x_53:
        /* <DEDUP_REMOVED lines=14> */
.L_x_55:


//--------------------- .nv.shared.reserved.0     --------------------------
	.section	.nv.shared.reserved.0,"aw",@nobits
	.weak		__nv_reservedSMEM_offset_0_alias
	.size		__nv_reservedSMEM_offset_0_alias, 0, 64
	.other		__nv_reservedSMEM_offset_0_alias,@"STO_CUDA_RESERVED_SHARED STV_DEFAULT"
__nv_reservedSMEM_offset_0_alias:
	.zero		0
	.zero		64


//--------------------- .nv.constant0._Z23findBasisVariableKernelPdiP7Elementii --------------------------
	.section	.nv.constant0._Z23findBasisVariableKernelPdiP7Elementii,"a",@progbits
	.sectionflags	@""
	.align	4
.nv.constant0._Z23findBasisVariableKernelPdiP7Elementii:
	.zero		928


//--------------------- .nv.constant0._Z18computeRatioKernelPdiiS_i --------------------------
	.section	.nv.constant0._Z18computeRatioKernelPdiiS_i,"a",@progbits
	.sectionflags	@""
	.align	4
.nv.constant0._Z18computeRatioKernelPdiiS_i:
	.zero		924


//--------------------- .nv.constant0._Z17find_pivot_kernelv --------------------------
	.section	.nv.constant0._Z17find_pivot_kernelv,"a",@progbits
	.sectionflags	@""
	.align	4
.nv.constant0._Z17find_pivot_kernelv:
	.zero		896


//--------------------- .nv.constant0._Z14findPivotIndexPdP7Elementiiiii --------------------------
	.section	.nv.constant0._Z14findPivotIndexPdP7Elementiiiii,"a",@progbits
	.sectionflags	@""
	.align	4
.nv.constant0._Z14findPivotIndexPdP7Elementiiiii:
	.zero		932


//--------------------- .nv.constant0._Z36computeNewValuesForRowsInPivotColumnPdiiii --------------------------
	.section	.nv.constant0._Z36computeNewValuesForRowsInPivotColumnPdiiii,"a",@progbits
	.sectionflags	@""
	.align	4
.nv.constant0._Z36computeNewValuesForRowsInPivotColumnPdiiii:
	.zero		920


//--------------------- .nv.constant0._Z29computeNewValuesForRowsKernelPdiiiii --------------------------
	.section	.nv.constant0._Z29computeNewValuesForRowsKernelPdiiiii,"a",@progbits
	.sectionflags	@""
	.align	4
.nv.constant0._Z29computeNewValuesForRowsKernelPdiiiii:
	.zero		924


//--------------------- .nv.constant0._Z19divideByPivotKernelPdiiidi --------------------------
	.section	.nv.constant0._Z19divideByPivotKernelPdiiidi,"a",@progbits
	.sectionflags	@""
	.align	4
.nv.constant0._Z19divideByPivotKernelPdiiidi:
	.zero		932


//--------------------- SYMBOLS --------------------------

	.type		.nv.reservedSmem.offset0,@object
	.size		.nv.reservedSmem.offset0,0x4
